	.target	sm_100a

	.elftype	@"ET_EXEC"


//--------------------- .note.nv.tkinfo           --------------------------
	.section	.note.nv.tkinfo,"",@"SHT_NOTE"
	.sectionflags	@"SHF_NOTE_NV_TKINFO"
	.tkinfo
        /*0018*/ 	.word	0x00000002
        /*0030*/ 	.string	""
        /*0030*/ 	.string	"ptxas"
        /*0030*/ 	.string	"Cuda compilation tools, release 13.0, V13.0.88"
        /*0030*/ 	.string	"Build cuda_13.0.r13.0/compiler.36424714_0"
        /*0030*/ 	.string	"-arch sm_100a -m 64 "



//--------------------- .note.nv.cuinfo           --------------------------
	.section	.note.nv.cuinfo,"",@"SHT_NOTE"
	.sectionflags	@"SHF_NOTE_NV_CUINFO"
        /*0018*/ 	.short	0x0002
        /*001a*/ 	.short	0x0064
        /*001c*/ 	.short	0x0082
	.zero		2


//--------------------- .nv.info                  --------------------------
	.section	.nv.info,"",@"SHT_CUDA_INFO"
	.align	4


	//----- nvinfo : EIATTR_REGCOUNT
	.align		4
        /*0000*/ 	.byte	0x04, 0x2f
        /*0002*/ 	.short	(.L_29 - .L_28)
	.align		4
.L_28:
        /*0004*/ 	.word	index@(_ZN2at6native26_fft_conjugate_copy_kernelIN3c107complexIdEE16OffsetCalculatorILi1ElLb0EENS0_33HermitianSymmetryOffsetCalculatorIlEEEEvlPT_PKS9_T0_T1_)
        /*0008*/ 	.word	0x00000020


	//----- nvinfo : EIATTR_FRAME_SIZE
	.align		4
.L_29:
        /*000c*/ 	.byte	0x04, 0x11
        /*000e*/ 	.short	(.L_31 - .L_30)
	.align		4
.L_30:
        /*0010*/ 	.word	index@($__internal_8_$__cuda_sm20_rem_s64)
        /*0014*/ 	.word	0x00000000


	//----- nvinfo : EIATTR_FRAME_SIZE
	.align		4
.L_31:
        /*0018*/ 	.byte	0x04, 0x11
        /*001a*/ 	.short	(.L_33 - .L_32)
	.align		4
.L_32:
        /*001c*/ 	.word	index@($__internal_7_$__cuda_sm20_div_u64)
        /*0020*/ 	.word	0x00000000


	//----- nvinfo : EIATTR_FRAME_SIZE
	.align		4
.L_33:
        /*0024*/ 	.byte	0x04, 0x11
        /*0026*/ 	.short	(.L_35 - .L_34)
	.align		4
.L_34:
        /*0028*/ 	.word	index@($__internal_6_$__cuda_sm20_div_s64)
        /*002c*/ 	.word	0x00000000


	//----- nvinfo : EIATTR_FRAME_SIZE
	.align		4
.L_35:
        /*0030*/ 	.byte	0x04, 0x11
        /*0032*/ 	.short	(.L_37 - .L_36)
	.align		4
.L_36:
        /*0034*/ 	.word	index@(_ZN2at6native26_fft_conjugate_copy_kernelIN3c107complexIdEE16OffsetCalculatorILi1ElLb0EENS0_33HermitianSymmetryOffsetCalculatorIlEEEEvlPT_PKS9_T0_T1_)
        /*0038*/ 	.word	0x00000000


	//----- nvinfo : EIATTR_REGCOUNT
	.align		4
.L_37:
        /*003c*/ 	.byte	0x04, 0x2f
        /*003e*/ 	.short	(.L_39 - .L_38)
	.align		4
.L_38:
        /*0040*/ 	.word	index@(_ZN2at6native26_fft_conjugate_copy_kernelIN3c107complexIfEE16OffsetCalculatorILi1ElLb0EENS0_33HermitianSymmetryOffsetCalculatorIlEEEEvlPT_PKS9_T0_T1_)
        /*0044*/ 	.word	0x00000020


	//----- nvinfo : EIATTR_FRAME_SIZE
	.align		4
.L_39:
        /*0048*/ 	.byte	0x04, 0x11
        /*004a*/ 	.short	(.L_41 - .L_40)
	.align		4
.L_40:
        /*004c*/ 	.word	index@($__internal_5_$__cuda_sm20_rem_s64)
        /*0050*/ 	.word	0x00000000


	//----- nvinfo : EIATTR_FRAME_SIZE
	.align		4
.L_41:
        /*0054*/ 	.byte	0x04, 0x11
        /*0056*/ 	.short	(.L_43 - .L_42)
	.align		4
.L_42:
        /*0058*/ 	.word	index@($__internal_4_$__cuda_sm20_div_u64)
        /*005c*/ 	.word	0x00000000


	//----- nvinfo : EIATTR_FRAME_SIZE
	.align		4
.L_43:
        /*0060*/ 	.byte	0x04, 0x11
        /*0062*/ 	.short	(.L_45 - .L_44)
	.align		4
.L_44:
        /*0064*/ 	.word	index@($__internal_3_$__cuda_sm20_div_s64)
        /*0068*/ 	.word	0x00000000


	//----- nvinfo : EIATTR_FRAME_SIZE
	.align		4
.L_45:
        /*006c*/ 	.byte	0x04, 0x11
        /*006e*/ 	.short	(.L_47 - .L_46)
	.align		4
.L_46:
        /*0070*/ 	.word	index@(_ZN2at6native26_fft_conjugate_copy_kernelIN3c107complexIfEE16OffsetCalculatorILi1ElLb0EENS0_33HermitianSymmetryOffsetCalculatorIlEEEEvlPT_PKS9_T0_T1_)
        /*0074*/ 	.word	0x00000000


	//----- nvinfo : EIATTR_REGCOUNT
	.align		4
.L_47:
        /*0078*/ 	.byte	0x04, 0x2f
        /*007a*/ 	.short	(.L_49 - .L_48)
	.align		4
.L_48:
        /*007c*/ 	.word	index@(_ZN2at6native26_fft_conjugate_copy_kernelIN3c107complexINS2_4HalfEEE16OffsetCalculatorILi1ElLb0EENS0_33HermitianSymmetryOffsetCalculatorIlEEEEvlPT_PKSA_T0_T1_)
        /*0080*/ 	.word	0x00000020


	//----- nvinfo : EIATTR_FRAME_SIZE
	.align		4
.L_49:
        /*0084*/ 	.byte	0x04, 0x11
        /*0086*/ 	.short	(.L_51 - .L_50)
	.align		4
.L_50:
        /*0088*/ 	.word	index@($__internal_2_$__cuda_sm20_rem_s64)
        /*008c*/ 	.word	0x00000000


	//----- nvinfo : EIATTR_FRAME_SIZE
	.align		4
.L_51:
        /*0090*/ 	.byte	0x04, 0x11
        /*0092*/ 	.short	(.L_53 - .L_52)
	.align		4
.L_52:
        /*0094*/ 	.word	index@($__internal_1_$__cuda_sm20_div_u64)
        /*0098*/ 	.word	0x00000000


	//----- nvinfo : EIATTR_FRAME_SIZE
	.align		4
.L_53:
        /*009c*/ 	.byte	0x04, 0x11
        /*009e*/ 	.short	(.L_55 - .L_54)
	.align		4
.L_54:
        /*00a0*/ 	.word	index@($__internal_0_$__cuda_sm20_div_s64)
        /*00a4*/ 	.word	0x00000000


	//----- nvinfo : EIATTR_FRAME_SIZE
	.align		4
.L_55:
        /*00a8*/ 	.byte	0x04, 0x11
        /*00aa*/ 	.short	(.L_57 - .L_56)
	.align		4
.L_56:
        /*00ac*/ 	.word	index@(_ZN2at6native26_fft_conjugate_copy_kernelIN3c107complexINS2_4HalfEEE16OffsetCalculatorILi1ElLb0EENS0_33HermitianSymmetryOffsetCalculatorIlEEEEvlPT_PKSA_T0_T1_)
        /*00b0*/ 	.word	0x00000000


	//----- nvinfo : EIATTR_MIN_STACK_SIZE
	.align		4
.L_57:
        /*00b4*/ 	.byte	0x04, 0x12
        /*00b6*/ 	.short	(.L_59 - .L_58)
	.align		4
.L_58:
        /*00b8*/ 	.word	index@(_ZN2at6native26_fft_conjugate_copy_kernelIN3c107complexINS2_4HalfEEE16OffsetCalculatorILi1ElLb0EENS0_33HermitianSymmetryOffsetCalculatorIlEEEEvlPT_PKSA_T0_T1_)
        /*00bc*/ 	.word	0x00000000


	//----- nvinfo : EIATTR_MIN_STACK_SIZE
	.align		4
.L_59:
        /*00c0*/ 	.byte	0x04, 0x12
        /*00c2*/ 	.short	(.L_61 - .L_60)
	.align		4
.L_60:
        /*00c4*/ 	.word	index@(_ZN2at6native26_fft_conjugate_copy_kernelIN3c107complexIfEE16OffsetCalculatorILi1ElLb0EENS0_33HermitianSymmetryOffsetCalculatorIlEEEEvlPT_PKS9_T0_T1_)
        /*00c8*/ 	.word	0x00000000


	//----- nvinfo : EIATTR_MIN_STACK_SIZE
	.align		4
.L_61:
        /*00cc*/ 	.byte	0x04, 0x12
        /*00ce*/ 	.short	(.L_63 - .L_62)
	.align		4
.L_62:
        /*00d0*/ 	.word	index@(_ZN2at6native26_fft_conjugate_copy_kernelIN3c107complexIdEE16OffsetCalculatorILi1ElLb0EENS0_33HermitianSymmetryOffsetCalculatorIlEEEEvlPT_PKS9_T0_T1_)
        /*00d4*/ 	.word	0x00000000
.L_63:


//--------------------- .nv.compat                --------------------------
	.section	.nv.compat,"",@"SHT_CUDA_COMPAT_INFO"
	.align	4
        /*0000*/ 	.byte	0x02, 0x09, 0x01, 0x00, 0x02, 0x02, 0x01, 0x00, 0x02, 0x05, 0x05, 0x00, 0x03, 0x07, 0x01, 0x01
        /*0010*/ 	.byte	0x02, 0x03, 0x00, 0x00, 0x02, 0x06, 0x01, 0x00, 0x04, 0x0b, 0x08, 0x00, 0x01, 0x00, 0x00, 0x00
        /*0020*/ 	.byte	0x00, 0x00, 0x00, 0x00


//--------------------- .nv.info._ZN2at6native26_fft_conjugate_copy_kernelIN3c107complexINS2_4HalfEEE16OffsetCalculatorILi1ElLb0EENS0_33HermitianSymmetryOffsetCalculatorIlEEEEvlPT_PKSA_T0_T1_ --------------------------
	.section	.nv.info._ZN2at6native26_fft_conjugate_copy_kernelIN3c107complexINS2_4HalfEEE16OffsetCalculatorILi1ElLb0EENS0_33HermitianSymmetryOffsetCalculatorIlEEEEvlPT_PKSA_T0_T1_,"",@"SHT_CUDA_INFO"
	.sectionflags	@""
	.align	4


	//----- nvinfo : EIATTR_CUDA_API_VERSION
	.align		4
        /*0000*/ 	.byte	0x04, 0x37
        /*0002*/ 	.short	(.L_65 - .L_64)
.L_64:
        /*0004*/ 	.word	0x00000082


	//----- nvinfo : EIATTR_KPARAM_INFO
	.align		4
.L_65:
        /*0008*/ 	.byte	0x04, 0x17
        /*000a*/ 	.short	(.L_67 - .L_66)
.L_66:
        /*000c*/ 	.word	0x00000000
        /*0010*/ 	.short	0x0004
        /*0012*/ 	.short	0x01b0
        /*0014*/ 	.byte	0x00, 0xf0, 0x81, 0x06


	//----- nvinfo : EIATTR_KPARAM_INFO
	.align		4
.L_67:
        /*0018*/ 	.byte	0x04, 0x17
        /*001a*/ 	.short	(.L_69 - .L_68)
.L_68:
        /*001c*/ 	.word	0x00000000
        /*0020*/ 	.short	0x0003
        /*0022*/ 	.short	0x0018
        /*0024*/ 	.byte	0x00, 0xf0, 0x61, 0x06


	//----- nvinfo : EIATTR_KPARAM_INFO
	.align		4
.L_69:
        /*0028*/ 	.byte	0x04, 0x17
        /*002a*/ 	.short	(.L_71 - .L_70)
.L_70:
        /*002c*/ 	.word	0x00000000
        /*0030*/ 	.short	0x0002
        /*0032*/ 	.short	0x0010
        /*0034*/ 	.byte	0x00, 0xf5, 0x21, 0x00


	//----- nvinfo : EIATTR_KPARAM_INFO
	.align		4
.L_71:
        /*0038*/ 	.byte	0x04, 0x17
        /*003a*/ 	.short	(.L_73 - .L_72)
.L_72:
        /*003c*/ 	.word	0x00000000
        /*0040*/ 	.short	0x0001
        /*0042*/ 	.short	0x0008
        /*0044*/ 	.byte	0x00, 0xf5, 0x21, 0x00


	//----- nvinfo : EIATTR_KPARAM_INFO
	.align		4
.L_73:
        /*0048*/ 	.byte	0x04, 0x17
        /*004a*/ 	.short	(.L_75 - .L_74)
.L_74:
        /*004c*/ 	.word	0x00000000
        /*0050*/ 	.short	0x0000
        /*0052*/ 	.short	0x0000
        /*0054*/ 	.byte	0x00, 0xf0, 0x21, 0x00


	//----- nvinfo : EIATTR_SPARSE_MMA_MASK
	.align		4
.L_75:
        /*0058*/ 	.byte	0x03, 0x50
        /*005a*/ 	.short	0x0000


	//----- nvinfo : EIATTR_MAXREG_COUNT
	.align		4
        /*005c*/ 	.byte	0x03, 0x1b
        /*005e*/ 	.short	0x0040


	//----- nvinfo : EIATTR_MERCURY_ISA_VERSION
	.align		4
        /*0060*/ 	.byte	0x03, 0x5f
        /*0062*/ 	.short	0x0101


	//----- nvinfo : EIATTR_VRC_CTA_INIT_COUNT
	.align		4
        /*0064*/ 	.byte	0x02, 0x4a
	.zero		1
	.zero		1


	//----- nvinfo : EIATTR_EXIT_INSTR_OFFSETS
	.align		4
        /*0068*/ 	.byte	0x04, 0x1c
        /*006a*/ 	.short	(.L_77 - .L_76)


	//   ....[0]....
.L_76:
        /*006c*/ 	.word	0x00000090


	//   ....[1]....
        /*0070*/ 	.word	0x000023a0


	//   ....[2]....
        /*0074*/ 	.word	0x00009ab0


	//   ....[3]....
        /*0078*/ 	.word	0x00009f20


	//   ....[4]....
        /*007c*/ 	.word	0x0000a130


	//   ....[5]....
        /*0080*/ 	.word	0x0000fdb0


	//----- nvinfo : EIATTR_MAX_THREADS
	.align		4
.L_77:
        /*0084*/ 	.byte	0x04, 0x05
        /*0086*/ 	.short	(.L_79 - .L_78)
.L_78:
        /*0088*/ 	.word	0x00000400
        /*008c*/ 	.word	0x00000001
        /*0090*/ 	.word	0x00000001


	//----- nvinfo : EIATTR_CRS_STACK_SIZE
	.align		4
.L_79:
        /*0094*/ 	.byte	0x04, 0x1e
        /*0096*/ 	.short	(.L_81 - .L_80)
.L_80:
        /*0098*/ 	.word	0x00000000


	//----- nvinfo : EIATTR_CBANK_PARAM_SIZE
	.align		4
.L_81:
        /*009c*/ 	.byte	0x03, 0x19
        /*009e*/ 	.short	0x0350


	//----- nvinfo : EIATTR_PARAM_CBANK
	.align		4
        /*00a0*/ 	.byte	0x04, 0x0a
        /*00a2*/ 	.short	(.L_83 - .L_82)
	.align		4
.L_82:
        /*00a4*/ 	.word	index@(.nv.constant0._ZN2at6native26_fft_conjugate_copy_kernelIN3c107complexINS2_4HalfEEE16OffsetCalculatorILi1ElLb0EENS0_33HermitianSymmetryOffsetCalculatorIlEEEEvlPT_PKSA_T0_T1_)
        /*00a8*/ 	.short	0x0380
        /*00aa*/ 	.short	0x0350


	//----- nvinfo : EIATTR_SW_WAR
	.align		4
.L_83:
        /*00ac*/ 	.byte	0x04, 0x36
        /*00ae*/ 	.short	(.L_85 - .L_84)
.L_84:
        /*00b0*/ 	.word	0x00000008
.L_85:


//--------------------- .nv.info._ZN2at6native26_fft_conjugate_copy_kernelIN3c107complexIfEE16OffsetCalculatorILi1ElLb0EENS0_33HermitianSymmetryOffsetCalculatorIlEEEEvlPT_PKS9_T0_T1_ --------------------------
	.section	.nv.info._ZN2at6native26_fft_conjugate_copy_kernelIN3c107complexIfEE16OffsetCalculatorILi1ElLb0EENS0_33HermitianSymmetryOffsetCalculatorIlEEEEvlPT_PKS9_T0_T1_,"",@"SHT_CUDA_INFO"
	.sectionflags	@""
	.align	4


	//----- nvinfo : EIATTR_CUDA_API_VERSION
	.align		4
        /*0000*/ 	.byte	0x04, 0x37
        /*0002*/ 	.short	(.L_87 - .L_86)
.L_86:
        /*0004*/ 	.word	0x00000082


	//----- nvinfo : EIATTR_KPARAM_INFO
	.align		4
.L_87:
        /*0008*/ 	.byte	0x04, 0x17
        /*000a*/ 	.short	(.L_89 - .L_88)
.L_88:
        /*000c*/ 	.word	0x00000000
        /*0010*/ 	.short	0x0004
        /*0012*/ 	.short	0x01b0
        /*0014*/ 	.byte	0x00, 0xf0, 0x81, 0x06


	//----- nvinfo : EIATTR_KPARAM_INFO
	.align		4
.L_89:
        /*0018*/ 	.byte	0x04, 0x17
        /*001a*/ 	.short	(.L_91 - .L_90)
.L_90:
        /*001c*/ 	.word	0x00000000
        /*0020*/ 	.short	0x0003
        /*0022*/ 	.short	0x0018
        /*0024*/ 	.byte	0x00, 0xf0, 0x61, 0x06


	//----- nvinfo : EIATTR_KPARAM_INFO
	.align		4
.L_91:
        /*0028*/ 	.byte	0x04, 0x17
        /*002a*/ 	.short	(.L_93 - .L_92)
.L_92:
        /*002c*/ 	.word	0x00000000
        /*0030*/ 	.short	0x0002
        /*0032*/ 	.short	0x0010
        /*0034*/ 	.byte	0x00, 0xf5, 0x21, 0x00


	//----- nvinfo : EIATTR_KPARAM_INFO
	.align		4
.L_93:
        /*0038*/ 	.byte	0x04, 0x17
        /*003a*/ 	.short	(.L_95 - .L_94)
.L_94:
        /*003c*/ 	.word	0x00000000
        /*0040*/ 	.short	0x0001
        /*0042*/ 	.short	0x0008
        /*0044*/ 	.byte	0x00, 0xf5, 0x21, 0x00


	//----- nvinfo : EIATTR_KPARAM_INFO
	.align		4
.L_95:
        /*0048*/ 	.byte	0x04, 0x17
        /*004a*/ 	.short	(.L_97 - .L_96)
.L_96:
        /*004c*/ 	.word	0x00000000
        /*0050*/ 	.short	0x0000
        /*0052*/ 	.short	0x0000
        /*0054*/ 	.byte	0x00, 0xf0, 0x21, 0x00


	//----- nvinfo : EIATTR_SPARSE_MMA_MASK
	.align		4
.L_97:
        /*0058*/ 	.byte	0x03, 0x50
        /*005a*/ 	.short	0x0000


	//----- nvinfo : EIATTR_MAXREG_COUNT
	.align		4
        /*005c*/ 	.byte	0x03, 0x1b
        /*005e*/ 	.short	0x0040


	//----- nvinfo : EIATTR_MERCURY_ISA_VERSION
	.align		4
        /*0060*/ 	.byte	0x03, 0x5f
        /*0062*/ 	.short	0x0101


	//----- nvinfo : EIATTR_VRC_CTA_INIT_COUNT
	.align		4
        /*0064*/ 	.byte	0x02, 0x4a
	.zero		1
	.zero		1


	//----- nvinfo : EIATTR_EXIT_INSTR_OFFSETS
	.align		4
        /*0068*/ 	.byte	0x04, 0x1c
        /*006a*/ 	.short	(.L_99 - .L_98)


	//   ....[0]....
.L_98:
        /*006c*/ 	.word	0x00000090


	//   ....[1]....
        /*0070*/ 	.word	0x00002370


	//   ....[2]....
        /*0074*/ 	.word	0x00009a50


	//   ....[3]....
        /*0078*/ 	.word	0x00009ea0


	//   ....[4]....
        /*007c*/ 	.word	0x00009ff0


	//   ....[5]....
        /*0080*/ 	.word	0x0000fc40


	//----- nvinfo : EIATTR_MAX_THREADS
	.align		4
.L_99:
        /*0084*/ 	.byte	0x04, 0x05
        /*0086*/ 	.short	(.L_101 - .L_100)
.L_100:
        /*0088*/ 	.word	0x00000400
        /*008c*/ 	.word	0x00000001
        /*0090*/ 	.word	0x00000001


	//----- nvinfo : EIATTR_CRS_STACK_SIZE
	.align		4
.L_101:
        /*0094*/ 	.byte	0x04, 0x1e
        /*0096*/ 	.short	(.L_103 - .L_102)
.L_102:
        /*0098*/ 	.word	0x00000000


	//----- nvinfo : EIATTR_CBANK_PARAM_SIZE
	.align		4
.L_103:
        /*009c*/ 	.byte	0x03, 0x19
        /*009e*/ 	.short	0x0350


	//----- nvinfo : EIATTR_PARAM_CBANK
	.align		4
        /*00a0*/ 	.byte	0x04, 0x0a
        /*00a2*/ 	.short	(.L_105 - .L_104)
	.align		4
.L_104:
        /*00a4*/ 	.word	index@(.nv.constant0._ZN2at6native26_fft_conjugate_copy_kernelIN3c107complexIfEE16OffsetCalculatorILi1ElLb0EENS0_33HermitianSymmetryOffsetCalculatorIlEEEEvlPT_PKS9_T0_T1_)
        /*00a8*/ 	.short	0x0380
        /*00aa*/ 	.short	0x0350


	//----- nvinfo : EIATTR_SW_WAR
	.align		4
.L_105:
        /*00ac*/ 	.byte	0x04, 0x36
        /*00ae*/ 	.short	(.L_107 - .L_106)
.L_106:
        /*00b0*/ 	.word	0x00000008
.L_107:


//--------------------- .nv.info._ZN2at6native26_fft_conjugate_copy_kernelIN3c107complexIdEE16OffsetCalculatorILi1ElLb0EENS0_33HermitianSymmetryOffsetCalculatorIlEEEEvlPT_PKS9_T0_T1_ --------------------------
	.section	.nv.info._ZN2at6native26_fft_conjugate_copy_kernelIN3c107complexIdEE16OffsetCalculatorILi1ElLb0EENS0_33HermitianSymmetryOffsetCalculatorIlEEEEvlPT_PKS9_T0_T1_,"",@"SHT_CUDA_INFO"
	.sectionflags	@""
	.align	4


	//----- nvinfo : EIATTR_CUDA_API_VERSION
	.align		4
        /*0000*/ 	.byte	0x04, 0x37
        /*0002*/ 	.short	(.L_109 - .L_108)
.L_108:
        /*0004*/ 	.word	0x00000082


	//----- nvinfo : EIATTR_KPARAM_INFO
	.align		4
.L_109:
        /*0008*/ 	.byte	0x04, 0x17
        /*000a*/ 	.short	(.L_111 - .L_110)
.L_110:
        /*000c*/ 	.word	0x00000000
        /*0010*/ 	.short	0x0004
        /*0012*/ 	.short	0x01b0
        /*0014*/ 	.byte	0x00, 0xf0, 0x81, 0x06


	//----- nvinfo : EIATTR_KPARAM_INFO
	.align		4
.L_111:
        /*0018*/ 	.byte	0x04, 0x17
        /*001a*/ 	.short	(.L_113 - .L_112)
.L_112:
        /*001c*/ 	.word	0x00000000
        /*0020*/ 	.short	0x0003
        /*0022*/ 	.short	0x0018
        /*0024*/ 	.byte	0x00, 0xf0, 0x61, 0x06


	//----- nvinfo : EIATTR_KPARAM_INFO
	.align		4
.L_113:
        /*0028*/ 	.byte	0x04, 0x17
        /*002a*/ 	.short	(.L_115 - .L_114)
.L_114:
        /*002c*/ 	.word	0x00000000
        /*0030*/ 	.short	0x0002
        /*0032*/ 	.short	0x0010
        /*0034*/ 	.byte	0x00, 0xf5, 0x21, 0x00


	//----- nvinfo : EIATTR_KPARAM_INFO
	.align		4
.L_115:
        /*0038*/ 	.byte	0x04, 0x17
        /*003a*/ 	.short	(.L_117 - .L_116)
.L_116:
        /*003c*/ 	.word	0x00000000
        /*0040*/ 	.short	0x0001
        /*0042*/ 	.short	0x0008
        /*0044*/ 	.byte	0x00, 0xf5, 0x21, 0x00


	//----- nvinfo : EIATTR_KPARAM_INFO
	.align		4
.L_117:
        /*0048*/ 	.byte	0x04, 0x17
        /*004a*/ 	.short	(.L_119 - .L_118)
.L_118:
        /*004c*/ 	.word	0x00000000
        /*0050*/ 	.short	0x0000
        /*0052*/ 	.short	0x0000
        /*0054*/ 	.byte	0x00, 0xf0, 0x21, 0x00


	//----- nvinfo : EIATTR_SPARSE_MMA_MASK
	.align		4
.L_119:
        /*0058*/ 	.byte	0x03, 0x50
        /*005a*/ 	.short	0x0000


	//----- nvinfo : EIATTR_MAXREG_COUNT
	.align		4
        /*005c*/ 	.byte	0x03, 0x1b
        /*005e*/ 	.short	0x0040


	//----- nvinfo : EIATTR_MERCURY_ISA_VERSION
	.align		4
        /*0060*/ 	.byte	0x03, 0x5f
        /*0062*/ 	.short	0x0101


	//----- nvinfo : EIATTR_VRC_CTA_INIT_COUNT
	.align		4
        /*0064*/ 	.byte	0x02, 0x4a
	.zero		1
	.zero		1


	//----- nvinfo : EIATTR_EXIT_INSTR_OFFSETS
	.align		4
        /*0068*/ 	.byte	0x04, 0x1c
        /*006a*/ 	.short	(.L_121 - .L_120)


	//   ....[0]....
.L_120:
        /*006c*/ 	.word	0x00000090


	//   ....[1]....
        /*0070*/ 	.word	0x00002370


	//   ....[2]....
        /*0074*/ 	.word	0x00009a50


	//   ....[3]....
        /*0078*/ 	.word	0x00009ea0


	//   ....[4]....
        /*007c*/ 	.word	0x00009ff0


	//   ....[5]....
        /*0080*/ 	.word	0x0000fc40


	//----- nvinfo : EIATTR_MAX_THREADS
	.align		4
.L_121:
        /*0084*/ 	.byte	0x04, 0x05
        /*0086*/ 	.short	(.L_123 - .L_122)
.L_122:
        /*0088*/ 	.word	0x00000400
        /*008c*/ 	.word	0x00000001
        /*0090*/ 	.word	0x00000001


	//----- nvinfo : EIATTR_CRS_STACK_SIZE
	.align		4
.L_123:
        /*0094*/ 	.byte	0x04, 0x1e
        /*0096*/ 	.short	(.L_125 - .L_124)
.L_124:
        /*0098*/ 	.word	0x00000000


	//----- nvinfo : EIATTR_CBANK_PARAM_SIZE
	.align		4
.L_125:
        /*009c*/ 	.byte	0x03, 0x19
        /*009e*/ 	.short	0x0350


	//----- nvinfo : EIATTR_PARAM_CBANK
	.align		4
        /*00a0*/ 	.byte	0x04, 0x0a
        /*00a2*/ 	.short	(.L_127 - .L_126)
	.align		4
.L_126:
        /*00a4*/ 	.word	index@(.nv.constant0._ZN2at6native26_fft_conjugate_copy_kernelIN3c107complexIdEE16OffsetCalculatorILi1ElLb0EENS0_33HermitianSymmetryOffsetCalculatorIlEEEEvlPT_PKS9_T0_T1_)
        /*00a8*/ 	.short	0x0380
        /*00aa*/ 	.short	0x0350


	//----- nvinfo : EIATTR_SW_WAR
	.align		4
.L_127:
        /*00ac*/ 	.byte	0x04, 0x36
        /*00ae*/ 	.short	(.L_129 - .L_128)
.L_128:
        /*00b0*/ 	.word	0x00000008
.L_129:


//--------------------- .nv.callgraph             --------------------------
	.section	.nv.callgraph,"",@"SHT_CUDA_CALLGRAPH"
	.align	4
	.sectionentsize	8
	.align		4
        /*0000*/ 	.word	0x00000000
	.align		4
        /*0004*/ 	.word	0xffffffff
	.align		4
        /*0008*/ 	.word	0x00000000
	.align		4
        /*000c*/ 	.word	0xfffffffe
	.align		4
        /*0010*/ 	.word	0x00000000
	.align		4
        /*0014*/ 	.word	0xfffffffd
	.align		4
        /*0018*/ 	.word	0x00000000
	.align		4
        /*001c*/ 	.word	0xfffffffc


//--------------------- .nv.constant4             --------------------------
	.section	.nv.constant4,"a",@progbits
	.align	8
	.align		8
.nv.constant4:
        /*0000*/ 	.dword	_ZN45_INTERNAL_ac02cf58_14_SpectralOps_cu_bd418f174cuda3std3__45__cpo5beginE
	.align		8
        /*0008*/ 	.dword	_ZN45_INTERNAL_ac02cf58_14_SpectralOps_cu_bd418f174cuda3std3__45__cpo3endE
	.align		8
        /*0010*/ 	.dword	_ZN45_INTERNAL_ac02cf58_14_SpectralOps_cu_bd418f174cuda3std3__45__cpo6cbeginE
	.align		8
        /*0018*/ 	.dword	_ZN45_INTERNAL_ac02cf58_14_SpectralOps_cu_bd418f174cuda3std3__45__cpo4cendE
	.align		8
        /*0020*/ 	.dword	_ZN45_INTERNAL_ac02cf58_14_SpectralOps_cu_bd418f174cuda3std3__45__cpo6rbeginE
	.align		8
        /*0028*/ 	.dword	_ZN45_INTERNAL_ac02cf58_14_SpectralOps_cu_bd418f174cuda3std3__45__cpo4rendE
	.align		8
        /*0030*/ 	.dword	_ZN45_INTERNAL_ac02cf58_14_SpectralOps_cu_bd418f174cuda3std3__45__cpo7crbeginE
	.align		8
        /*0038*/ 	.dword	_ZN45_INTERNAL_ac02cf58_14_SpectralOps_cu_bd418f174cuda3std3__45__cpo5crendE
	.align		8
        /*0040*/ 	.dword	_ZN45_INTERNAL_ac02cf58_14_SpectralOps_cu_bd418f174cuda3std3__447_GLOBAL__N__ac02cf58_14_SpectralOps_cu_bd418f176ignoreE
	.align		8
        /*0048*/ 	.dword	_ZN45_INTERNAL_ac02cf58_14_SpectralOps_cu_bd418f174cuda3std3__419piecewise_constructE
	.align		8
        /*0050*/ 	.dword	_ZN45_INTERNAL_ac02cf58_14_SpectralOps_cu_bd418f174cuda3std3__48in_placeE
	.align		8
        /*0058*/ 	.dword	_ZN45_INTERNAL_ac02cf58_14_SpectralOps_cu_bd418f174cuda3std3__420unreachable_sentinelE
	.align		8
        /*0060*/ 	.dword	_ZN45_INTERNAL_ac02cf58_14_SpectralOps_cu_bd418f174cuda3std6ranges3__45__cpo4swapE
	.align		8
        /*0068*/ 	.dword	_ZN45_INTERNAL_ac02cf58_14_SpectralOps_cu_bd418f174cuda3std6ranges3__45__cpo9iter_moveE
	.align		8
        /*0070*/ 	.dword	_ZN45_INTERNAL_ac02cf58_14_SpectralOps_cu_bd418f174cuda3std6ranges3__45__cpo5beginE
	.align		8
        /*0078*/ 	.dword	_ZN45_INTERNAL_ac02cf58_14_SpectralOps_cu_bd418f174cuda3std6ranges3__45__cpo3endE
	.align		8
        /*0080*/ 	.dword	_ZN45_INTERNAL_ac02cf58_14_SpectralOps_cu_bd418f174cuda3std6ranges3__45__cpo6cbeginE
	.align		8
        /*0088*/ 	.dword	_ZN45_INTERNAL_ac02cf58_14_SpectralOps_cu_bd418f174cuda3std6ranges3__45__cpo4cendE
	.align		8
        /*0090*/ 	.dword	_ZN45_INTERNAL_ac02cf58_14_SpectralOps_cu_bd418f174cuda3std6ranges3__45__cpo7advanceE
	.align		8
        /*0098*/ 	.dword	_ZN45_INTERNAL_ac02cf58_14_SpectralOps_cu_bd418f174cuda3std6ranges3__45__cpo9iter_swapE
	.align		8
        /*00a0*/ 	.dword	_ZN45_INTERNAL_ac02cf58_14_SpectralOps_cu_bd418f174cuda3std6ranges3__45__cpo4nextE
	.align		8
        /*00a8*/ 	.dword	_ZN45_INTERNAL_ac02cf58_14_SpectralOps_cu_bd418f174cuda3std6ranges3__45__cpo4prevE
	.align		8
        /*00b0*/ 	.dword	_ZN45_INTERNAL_ac02cf58_14_SpectralOps_cu_bd418f174cuda3std6ranges3__45__cpo4dataE
	.align		8
        /*00b8*/ 	.dword	_ZN45_INTERNAL_ac02cf58_14_SpectralOps_cu_bd418f174cuda3std6ranges3__45__cpo5cdataE
	.align		8
        /*00c0*/ 	.dword	_ZN45_INTERNAL_ac02cf58_14_SpectralOps_cu_bd418f174cuda3std6ranges3__45__cpo4sizeE
	.align		8
        /*00c8*/ 	.dword	_ZN45_INTERNAL_ac02cf58_14_SpectralOps_cu_bd418f174cuda3std6ranges3__45__cpo5ssizeE
	.align		8
        /*00d0*/ 	.dword	_ZN45_INTERNAL_ac02cf58_14_SpectralOps_cu_bd418f174cuda3std6ranges3__45__cpo8distanceE
	.align		8
        /*00d8*/ 	.dword	_ZN45_INTERNAL_ac02cf58_14_SpectralOps_cu_bd418f176thrust24THRUST_300001_SM_1000_NS6system6detail10sequential3seqE


//--------------------- .text._ZN2at6native26_fft_conjugate_copy_kernelIN3c107complexINS2_4HalfEEE16OffsetCalculatorILi1ElLb0EENS0_33HermitianSymmetryOffsetCalculatorIlEEEEvlPT_PKSA_T0_T1_ --------------------------
	.section	.text._ZN2at6native26_fft_conjugate_copy_kernelIN3c107complexINS2_4HalfEEE16OffsetCalculatorILi1ElLb0EENS0_33HermitianSymmetryOffsetCalculatorIlEEEEvlPT_PKSA_T0_T1_,"ax",@progbits
	.align	128
        .global         _ZN2at6native26_fft_conjugate_copy_kernelIN3c107complexINS2_4HalfEEE16OffsetCalculatorILi1ElLb0EENS0_33HermitianSymmetryOffsetCalculatorIlEEEEvlPT_PKSA_T0_T1_
        .type           _ZN2at6native26_fft_conjugate_copy_kernelIN3c107complexINS2_4HalfEEE16OffsetCalculatorILi1ElLb0EENS0_33HermitianSymmetryOffsetCalculatorIlEEEEvlPT_PKSA_T0_T1_,@function
        .size           _ZN2at6native26_fft_conjugate_copy_kernelIN3c107complexINS2_4HalfEEE16OffsetCalculatorILi1ElLb0EENS0_33HermitianSymmetryOffsetCalculatorIlEEEEvlPT_PKSA_T0_T1_,(.L_x_767 - _ZN2at6native26_fft_conjugate_copy_kernelIN3c107complexINS2_4HalfEEE16OffsetCalculatorILi1ElLb0EENS0_33HermitianSymmetryOffsetCalculatorIlEEEEvlPT_PKSA_T0_T1_)
        .other          _ZN2at6native26_fft_conjugate_copy_kernelIN3c107complexINS2_4HalfEEE16OffsetCalculatorILi1ElLb0EENS0_33HermitianSymmetryOffsetCalculatorIlEEEEvlPT_PKSA_T0_T1_,@"STO_CUDA_ENTRY STV_DEFAULT"
_ZN2at6native26_fft_conjugate_copy_kernelIN3c107complexINS2_4HalfEEE16OffsetCalculatorILi1ElLb0EENS0_33HermitianSymmetryOffsetCalculatorIlEEEEvlPT_PKSA_T0_T1_:
.text._ZN2at6native26_fft_conjugate_copy_kernelIN3c107complexINS2_4HalfEEE16OffsetCalculatorILi1ElLb0EENS0_33HermitianSymmetryOffsetCalculatorIlEEEEvlPT_PKSA_T0_T1_:
[----:B------:R-:W-:Y:S01]  /*0000*/  LDC R1, c[0x0][0x37c] ;  /* 0x0000df00ff017b82 */ /* 0x000fe20000000800 */
[----:B------:R-:W0:Y:S07]  /*0010*/  S2R R2, SR_TID.X ;  /* 0x0000000000027919 */ /* 0x000e2e0000002100 */
[----:B------:R-:W0:Y:S01]  /*0020*/  S2UR UR50, SR_CTAID.X ;  /* 0x00000000003279c3 */ /* 0x000e220000002500 */
[----:B------:R-:W1:Y:S01]  /*0030*/  LDCU.64 UR6, c[0x0][0x380] ;  /* 0x00007000ff0677ac */ /* 0x000e620008000a00 */
[----:B------:R-:W-:-:S06]  /*0040*/  IMAD.MOV.U32 R3, RZ, RZ, RZ ;  /* 0x000000ffff037224 */ /* 0x000fcc00078e00ff */
[----:B------:R-:W0:Y:S02]  /*0050*/  LDC R5, c[0x0][0x360] ;  /* 0x0000d800ff057b82 */ /* 0x000e240000000800 */
[----:B0-----:R-:W-:-:S03]  /*0060*/  IMAD.WIDE.U32 R20, R5, UR50, R2 ;  /* 0x0000003205147c25 */ /* 0x001fc6000f8e0002 */
[----:B-1----:R-:W-:-:S04]  /*0070*/  ISETP.GE.U32.AND P0, PT, R20, UR6, PT ;  /* 0x0000000614007c0c */ /* 0x002fc8000bf06070 */
[----:B------:R-:W-:-:S13]  /*0080*/  ISETP.GE.AND.EX P0, PT, R21, UR7, PT, P0 ;  /* 0x0000000715007c0c */ /* 0x000fda000bf06300 */
[----:B------:R-:W-:Y:S05]  /*0090*/  @P0 EXIT ;  /* 0x000000000000094d */ /* 0x000fea0003800000 */
[----:B------:R-:W0:Y:S01]  /*00a0*/  LDCU UR4, c[0x0][0x530] ;  /* 0x0000a600ff0477ac */ /* 0x000e220008000800 */
[----:B------:R-:W1:Y:S01]  /*00b0*/  LDCU UR5, c[0x0][0x370] ;  /* 0x00006e00ff0577ac */ /* 0x000e620008000800 */
[----:B------:R-:W2:Y:S01]  /*00c0*/  LDCU.64 UR30, c[0x0][0x358] ;  /* 0x00006b00ff1e77ac */ /* 0x000ea20008000a00 */
[----:B0-----:R-:W-:Y:S01]  /*00d0*/  UISETP.GE.AND UP0, UPT, UR4, 0x1, UPT ;  /* 0x000000010400788c */ /* 0x001fe2000bf06270 */
[----:B-1----:R-:W-:-:S08]  /*00e0*/  IMAD R26, R5, UR5, RZ ;  /* 0x00000005051a7c24 */ /* 0x002fd0000f8e02ff */
[----:B--2---:R-:W-:Y:S05]  /*00f0*/  BRA.U !UP0, `(.L_x_0) ;  /* 0x0000009908707547 */ /* 0x004fea000b800000 */
[----:B------:R-:W0:Y:S02]  /*0100*/  LDC R0, c[0x0][0x398] ;  /* 0x0000e600ff007b82 */ /* 0x000e240000000800 */
[----:B0-----:R-:W-:-:S13]  /*0110*/  ISETP.NE.AND P0, PT, R0, RZ, PT ;  /* 0x000000ff0000720c */ /* 0x001fda0003f05270 */
[----:B------:R-:W-:Y:S05]  /*0120*/  @P0 BRA `(.L_x_1) ;  /* 0x0000002000a00947 */ /* 0x000fea0003800000 */
[----:B------:R-:W-:Y:S02]  /*0130*/  ULOP3.LUT UR5, UR4, 0x7ffffffc, URZ, 0xc0, !UPT ;  /* 0x7ffffffc04057892 */ /* 0x000fe4000f8ec0ff */
[----:B------:R-:W-:Y:S02]  /*0140*/  ULOP3.LUT UR4, UR4, 0x3, URZ, 0xc0, !UPT ;  /* 0x0000000304047892 */ /* 0x000fe4000f8ec0ff */
[----:B------:R-:W-:-:S12]  /*0150*/  UIADD3 UR6, UPT, UPT, -UR5, URZ, URZ ;  /* 0x000000ff05067290 */ /* 0x000fd8000fffe1ff */
.L_x_46:
[----:B0-----:R-:W0:Y:S01]  /*0160*/  LDCU UR7, c[0x0][0x530] ;  /* 0x0000a600ff0777ac */ /* 0x001e220008000800 */
[----:B------:R-:W-:Y:S02]  /*0170*/  HFMA2 R2, -RZ, RZ, 0, 0 ;  /* 0x00000000ff027431 */ /* 0x000fe400000001ff */
[----:B------:R-:W-:Y:S01]  /*0180*/  IMAD.MOV.U32 R0, RZ, RZ, RZ ;  /* 0x000000ffff007224 */ /* 0x000fe200078e00ff */
[----:B------:R-:W-:Y:S01]  /*0190*/  MOV R12, R20 ;  /* 0x00000014000c7202 */ /* 0x000fe20000000f00 */
[----:B------:R-:W-:Y:S02]  /*01a0*/  IMAD.MOV.U32 R16, RZ, RZ, RZ ;  /* 0x000000ffff107224 */ /* 0x000fe400078e00ff */
[----:B------:R-:W-:Y:S01]  /*01b0*/  IMAD.MOV.U32 R13, RZ, RZ, R21 ;  /* 0x000000ffff0d7224 */ /* 0x000fe200078e0015 */
[----:B0-----:R-:W-:-:S09]  /*01c0*/  UISETP.GE.U32.AND UP0, UPT, UR7, 0x4, UPT ;  /* 0x000000040700788c */ /* 0x001fd2000bf06070 */
[----:B------:R-:W-:Y:S05]  /*01d0*/  BRA.U !UP0, `(.L_x_2) ;  /* 0x0000001108d07547 */ /* 0x000fea000b800000 */
[----:B------:R-:W0:Y:S01]  /*01e0*/  LDC R27, c[0x0][0x6c8] ;  /* 0x0001b200ff1b7b82 */ /* 0x000e220000000800 */
[----:B------:R-:W-:Y:S01]  /*01f0*/  MOV R0, RZ ;  /* 0x000000ff00007202 */ /* 0x000fe20000000f00 */
[----:B------:R-:W-:Y:S01]  /*0200*/  IMAD.MOV.U32 R2, RZ, RZ, RZ ;  /* 0x000000ffff027224 */ /* 0x000fe200078e00ff */
[----:B------:R-:W-:Y:S01]  /*0210*/  MOV R16, RZ ;  /* 0x000000ff00107202 */ /* 0x000fe20000000f00 */
[----:B------:R-:W-:Y:S01]  /*0220*/  IMAD.MOV.U32 R3, RZ, RZ, 0x298 ;  /* 0x00000298ff037424 */ /* 0x000fe200078e00ff */
[----:B------:R-:W-:-:S07]  /*0230*/  MOV R17, UR6 ;  /* 0x0000000600117c02 */ /* 0x000fce0008000f00 */
.L_x_27:
[----:B------:R-:W1:Y:S01]  /*0240*/  LDC.64 R14, c[0x0][R3+0x2a0] ;  /* 0x0000a800030e7b82 */ /* 0x000e620000000a00 */
[----:B------:R-:W-:Y:S01]  /*0250*/  VIADD R17, R17, 0x4 ;  /* 0x0000000411117836 */ /* 0x000fe20000000000 */
[----:B------:R-:W-:Y:S04]  /*0260*/  BSSY.RECONVERGENT B0, `(.L_x_3) ;  /* 0x000002d000007945 */ /* 0x000fe80003800200 */
[----:B------:R-:W-:Y:S02]  /*0270*/  ISETP.NE.AND P1, PT, R17, RZ, PT ;  /* 0x000000ff1100720c */ /* 0x000fe40003f25270 */
[----:B-1----:R-:W-:-:S04]  /*0280*/  LOP3.LUT R4, R13, R15, RZ, 0xfc, !PT ;  /* 0x0000000f0d047212 */ /* 0x002fc800078efcff */
[----:B------:R-:W-:-:S13]  /*0290*/  ISETP.NE.U32.AND P0, PT, R4, RZ, PT ;  /* 0x000000ff0400720c */ /* 0x000fda0003f05070 */
[----:B------:R-:W-:Y:S05]  /*02a0*/  @P0 BRA `(.L_x_4) ;  /* 0x0000000000600947 */ /* 0x000fea0003800000 */
[----:B------:R-:W1:Y:S01]  /*02b0*/  I2F.U32.RP R6, R14 ;  /* 0x0000000e00067306 */ /* 0x000e620000209000 */
[----:B------:R-:W-:Y:S01]  /*02c0*/  IMAD.MOV R7, RZ, RZ, -R14 ;  /* 0x000000ffff077224 */ /* 0x000fe200078e0a0e */
[----:B------:R-:W-:Y:S01]  /*02d0*/  ISETP.NE.U32.AND P3, PT, R14, RZ, PT ;  /* 0x000000ff0e00720c */ /* 0x000fe20003f65070 */
[----:B------:R-:W-:-:S05]  /*02e0*/  HFMA2 R13, -RZ, RZ, 0, 0 ;  /* 0x00000000ff0d7431 */ /* 0x000fca00000001ff */
[----:B-1----:R-:W1:Y:S02]  /*02f0*/  MUFU.RCP R6, R6 ;  /* 0x0000000600067308 */ /* 0x002e640000001000 */
[----:B-1----:R-:W-:-:S06]  /*0300*/  IADD3 R4, PT, PT, R6, 0xffffffe, RZ ;  /* 0x0ffffffe06047810 */ /* 0x002fcc0007ffe0ff */
[----:B------:R1:W2:Y:S02]  /*0310*/  F2I.FTZ.U32.TRUNC.NTZ R5, R4 ;  /* 0x0000000400057305 */ /* 0x0002a4000021f000 */
[----:B-1----:R-:W-:Y:S02]  /*0320*/  HFMA2 R4, -RZ, RZ, 0, 0 ;  /* 0x00000000ff047431 */ /* 0x002fe400000001ff */
[----:B--2---:R-:W-:-:S04]  /*0330*/  IMAD R7, R7, R5, RZ ;  /* 0x0000000507077224 */ /* 0x004fc800078e02ff */
[----:B------:R-:W-:-:S06]  /*0340*/  IMAD.HI.U32 R5, R5, R7, R4 ;  /* 0x0000000705057227 */ /* 0x000fcc00078e0004 */
[----:B------:R-:W-:-:S04]  /*0350*/  IMAD.HI.U32 R5, R5, R12, RZ ;  /* 0x0000000c05057227 */ /* 0x000fc800078e00ff */
[----:B------:R-:W-:-:S04]  /*0360*/  IMAD.MOV R7, RZ, RZ, -R5 ;  /* 0x000000ffff077224 */ /* 0x000fc800078e0a05 */
[----:B------:R-:W-:-:S05]  /*0370*/  IMAD R7, R14, R7, R12 ;  /* 0x000000070e077224 */ /* 0x000fca00078e020c */
[----:B------:R-:W-:-:S13]  /*0380*/  ISETP.GE.U32.AND P0, PT, R7, R14, PT ;  /* 0x0000000e0700720c */ /* 0x000fda0003f06070 */
[----:B------:R-:W-:Y:S01]  /*0390*/  @P0 IADD3 R7, PT, PT, -R14, R7, RZ ;  /* 0x000000070e070210 */ /* 0x000fe20007ffe1ff */
[----:B------:R-:W-:-:S03]  /*03a0*/  @P0 VIADD R5, R5, 0x1 ;  /* 0x0000000105050836 */ /* 0x000fc60000000000 */
[----:B------:R-:W-:Y:S02]  /*03b0*/  ISETP.GE.U32.AND P2, PT, R7, R14, PT ;  /* 0x0000000e0700720c */ /* 0x000fe40003f46070 */
[----:B------:R-:W-:-:S11]  /*03c0*/  MOV R7, RZ ;  /* 0x000000ff00077202 */ /* 0x000fd60000000f00 */
[----:B------:R-:W-:Y:S02]  /*03d0*/  @P2 IADD3 R5, PT, PT, R5, 0x1, RZ ;  /* 0x0000000105052810 */ /* 0x000fe40007ffe0ff */
[----:B------:R-:W-:-:S05]  /*03e0*/  @!P3 LOP3.LUT R5, RZ, R14, RZ, 0x33, !PT ;  /* 0x0000000eff05b212 */ /* 0x000fca00078e33ff */
[----:B------:R-:W-:-:S04]  /*03f0*/  IMAD.MOV R9, RZ, RZ, -R5 ;  /* 0x000000ffff097224 */ /* 0x000fc800078e0a05 */
[----:B------:R-:W-:Y:S02]  /*0400*/  IMAD R8, R14, R9, R12 ;  /* 0x000000090e087224 */ /* 0x000fe400078e020c */
[----:B------:R-:W-:Y:S01]  /*0410*/  IMAD.MOV.U32 R12, RZ, RZ, R5 ;  /* 0x000000ffff0c7224 */ /* 0x000fe200078e0005 */
[----:B------:R-:W-:Y:S06]  /*0420*/  BRA `(.L_x_5) ;  /* 0x0000000000407947 */ /* 0x000fec0003800000 */
.L_x_4:
[----:B------:R-:W-:Y:S01]  /*0430*/  IMAD.MOV.U32 R8, RZ, RZ, R12 ;  /* 0x000000ffff087224 */ /* 0x000fe200078e000c */
[----:B------:R-:W-:Y:S01]  /*0440*/  MOV R7, R13 ;  /* 0x0000000d00077202 */ /* 0x000fe20000000f00 */
[----:B------:R-:W-:Y:S01]  /*0450*/  IMAD.MOV.U32 R6, RZ, RZ, R14 ;  /* 0x000000ffff067224 */ /* 0x000fe200078e000e */
[----:B------:R-:W-:Y:S02]  /*0460*/  MOV R5, R15 ;  /* 0x0000000f00057202 */ /* 0x000fe40000000f00 */
[----:B------:R-:W-:-:S07]  /*0470*/  MOV R4, 0x490 ;  /* 0x0000049000047802 */ /* 0x000fce0000000f00 */
[----:B0-----:R-:W-:Y:S05]  /*0480*/  CALL.REL.NOINC `($__internal_0_$__cuda_sm20_div_s64) ;  /* 0x000000f8004c7944 */ /* 0x001fea0003c00000 */
[----:B------:R-:W-:Y:S01]  /*0490*/  IADD3 R11, P0, PT, RZ, -R6, RZ ;  /* 0x80000006ff0b7210 */ /* 0x000fe20007f1e0ff */
[----:B------:R-:W-:Y:S01]  /*04a0*/  IMAD.MOV.U32 R9, RZ, RZ, R13 ;  /* 0x000000ffff097224 */ /* 0x000fe200078e000d */
[----:B------:R-:W-:Y:S01]  /*04b0*/  MOV R8, R12 ;  /* 0x0000000c00087202 */ /* 0x000fe20000000f00 */
[----:B------:R-:W-:Y:S01]  /*04c0*/  IMAD.MOV.U32 R12, RZ, RZ, R6 ;  /* 0x000000ffff0c7224 */ /* 0x000fe200078e0006 */
[----:B------:R-:W-:Y:S01]  /*04d0*/  MOV R13, R5 ;  /* 0x00000005000d7202 */ /* 0x000fe20000000f00 */
[----:B------:R-:W-:Y:S02]  /*04e0*/  IMAD.X R7, RZ, RZ, ~R5, P0 ;  /* 0x000000ffff077224 */ /* 0x000fe400000e0e05 */
[----:B------:R-:W-:-:S04]  /*04f0*/  IMAD.WIDE.U32 R8, R14, R11, R8 ;  /* 0x0000000b0e087225 */ /* 0x000fc800078e0008 */
[----:B------:R-:W-:-:S04]  /*0500*/  IMAD R7, R7, R14, RZ ;  /* 0x0000000e07077224 */ /* 0x000fc800078e02ff */
[----:B------:R-:W-:-:S05]  /*0510*/  IMAD R7, R15, R11, R7 ;  /* 0x0000000b0f077224 */ /* 0x000fca00078e0207 */
[----:B------:R-:W-:-:S07]  /*0520*/  IADD3 R7, PT, PT, R9, R7, RZ ;  /* 0x0000000709077210 */ /* 0x000fce0007ffe0ff */
.L_x_5:
[----:B------:R-:W-:Y:S05]  /*0530*/  BSYNC.RECONVERGENT B0 ;  /* 0x0000000000007941 */ /* 0x000fea0003800200 */
.L_x_3:
[----:B0-----:R-:W-:Y:S01]  /*0540*/  SHF.R.U32.HI R4, RZ, R16, R27 ;  /* 0x00000010ff047219 */ /* 0x001fe2000001161b */
[----:B------:R-:W-:Y:S03]  /*0550*/  BSSY.RECONVERGENT B0, `(.L_x_6) ;  /* 0x000001a000007945 */ /* 0x000fe60003800200 */
[----:B------:R-:W-:-:S04]  /*0560*/  LOP3.LUT R4, R4, 0x1, RZ, 0xc0, !PT ;  /* 0x0000000104047812 */ /* 0x000fc800078ec0ff */
[----:B------:R-:W-:-:S13]  /*0570*/  ISETP.NE.U32.AND P0, PT, R4, 0x1, PT ;  /* 0x000000010400780c */ /* 0x000fda0003f05070 */
[----:B------:R-:W-:Y:S05]  /*0580*/  @P0 BRA `(.L_x_7) ;  /* 0x0000000000380947 */ /* 0x000fea0003800000 */
[----:B------:R-:W-:-:S04]  /*0590*/  ISETP.NE.U32.AND P0, PT, R8, RZ, PT ;  /* 0x000000ff0800720c */ /* 0x000fc80003f05070 */
[----:B------:R-:W-:-:S13]  /*05a0*/  ISETP.NE.AND.EX P0, PT, R7, RZ, PT, P0 ;  /* 0x000000ff0700720c */ /* 0x000fda0003f05300 */
[----:B------:R-:W-:Y:S05]  /*05b0*/  @!P0 BRA `(.L_x_8) ;  /* 0x00000000004c8947 */ /* 0x000fea0003800000 */
[----:B------:R-:W0:Y:S01]  /*05c0*/  LDC.64 R4, c[0x0][R3+0x368] ;  /* 0x0000da0003047b82 */ /* 0x000e220000000a00 */
[----:B------:R-:W-:Y:S02]  /*05d0*/  IADD3 R9, P0, PT, R14, -R8, RZ ;  /* 0x800000080e097210 */ /* 0x000fe40007f1e0ff */
[----:B------:R-:W-:-:S03]  /*05e0*/  MOV R6, R0 ;  /* 0x0000000000067202 */ /* 0x000fc60000000f00 */
[----:B------:R-:W-:-:S04]  /*05f0*/  IMAD.X R7, R15, 0x1, ~R7, P0 ;  /* 0x000000010f077824 */ /* 0x000fc800000e0e07 */
[----:B0-----:R-:W-:Y:S02]  /*0600*/  IMAD R8, R7, R4, RZ ;  /* 0x0000000407087224 */ /* 0x001fe400078e02ff */
[----:B------:R-:W-:Y:S02]  /*0610*/  IMAD.MOV.U32 R7, RZ, RZ, R2 ;  /* 0x000000ffff077224 */ /* 0x000fe400078e0002 */
[-C--:B------:R-:W-:Y:S02]  /*0620*/  IMAD R5, R5, R9.reuse, R8 ;  /* 0x0000000905057224 */ /* 0x080fe400078e0208 */
[----:B------:R-:W-:-:S04]  /*0630*/  IMAD.WIDE.U32 R6, R4, R9, R6 ;  /* 0x0000000904067225 */ /* 0x000fc800078e0006 */
[----:B------:R-:W-:Y:S01]  /*0640*/  IMAD.IADD R2, R7, 0x1, R5 ;  /* 0x0000000107027824 */ /* 0x000fe200078e0205 */
[----:B------:R-:W-:Y:S01]  /*0650*/  MOV R0, R6 ;  /* 0x0000000600007202 */ /* 0x000fe20000000f00 */
[----:B------:R-:W-:Y:S06]  /*0660*/  BRA `(.L_x_8) ;  /* 0x0000000000207947 */ /* 0x000fec0003800000 */
.L_x_7:
[----:B------:R-:W0:Y:S01]  /*0670*/  LDC.64 R4, c[0x0][R3+0x368] ;  /* 0x0000da0003047b82 */ /* 0x000e220000000a00 */
[----:B------:R-:W-:Y:S01]  /*0680*/  MOV R10, R0 ;  /* 0x00000000000a7202 */ /* 0x000fe20000000f00 */
[----:B------:R-:W-:Y:S02]  /*0690*/  IMAD.MOV.U32 R11, RZ, RZ, R2 ;  /* 0x000000ffff0b7224 */ /* 0x000fe400078e0002 */
[-C--:B0-----:R-:W-:Y:S02]  /*06a0*/  IMAD R5, R5, R8.reuse, RZ ;  /* 0x0000000805057224 */ /* 0x081fe400078e02ff */
[----:B------:R-:W-:-:S04]  /*06b0*/  IMAD.WIDE.U32 R8, R4, R8, R10 ;  /* 0x0000000804087225 */ /* 0x000fc800078e000a */
[----:B------:R-:W-:Y:S01]  /*06c0*/  IMAD R5, R4, R7, R5 ;  /* 0x0000000704057224 */ /* 0x000fe200078e0205 */
[----:B------:R-:W-:-:S03]  /*06d0*/  MOV R0, R8 ;  /* 0x0000000800007202 */ /* 0x000fc60000000f00 */
[----:B------:R-:W-:-:S07]  /*06e0*/  IMAD.IADD R2, R9, 0x1, R5 ;  /* 0x0000000109027824 */ /* 0x000fce00078e0205 */
.L_x_8:
[----:B------:R-:W-:Y:S05]  /*06f0*/  BSYNC.RECONVERGENT B0 ;  /* 0x0000000000007941 */ /* 0x000fea0003800200 */
.L_x_6:
[----:B------:R-:W0:Y:S01]  /*0700*/  LDC.64 R14, c[0x0][R3+0x2a8] ;  /* 0x0000aa00030e7b82 */ /* 0x000e220000000a00 */
[----:B------:R-:W-:Y:S01]  /*0710*/  BSSY.RECONVERGENT B0, `(.L_x_9) ;  /* 0x000002d000007945 */ /* 0x000fe20003800200 */
[----:B0-----:R-:W-:-:S04]  /*0720*/  LOP3.LUT R4, R13, R15, RZ, 0xfc, !PT ;  /* 0x0000000f0d047212 */ /* 0x001fc800078efcff */
[----:B------:R-:W-:-:S13]  /*0730*/  ISETP.NE.U32.AND P0, PT, R4, RZ, PT ;  /* 0x000000ff0400720c */ /* 0x000fda0003f05070 */
[----:B------:R-:W-:Y:S05]  /*0740*/  @P0 BRA `(.L_x_10) ;  /* 0x0000000000600947 */ /* 0x000fea0003800000 */
[----:B------:R-:W0:Y:S01]  /*0750*/  I2F.U32.RP R6, R14 ;  /* 0x0000000e00067306 */ /* 0x000e220000209000 */
[----:B------:R-:W-:Y:S01]  /*0760*/  IMAD.MOV R7, RZ, RZ, -R14 ;  /* 0x000000ffff077224 */ /* 0x000fe200078e0a0e */
[----:B------:R-:W-:Y:S01]  /*0770*/  ISETP.NE.U32.AND P3, PT, R14, RZ, PT ;  /* 0x000000ff0e00720c */ /* 0x000fe20003f65070 */
[----:B------:R-:W-:-:S05]  /*0780*/  HFMA2 R13, -RZ, RZ, 0, 0 ;  /* 0x00000000ff0d7431 */ /* 0x000fca00000001ff */
[----:B0-----:R-:W0:Y:S02]  /*0790*/  MUFU.RCP R6, R6 ;  /* 0x0000000600067308 */ /* 0x001e240000001000 */
[----:B0-----:R-:W-:-:S06]  /*07a0*/  IADD3 R4, PT, PT, R6, 0xffffffe, RZ ;  /* 0x0ffffffe06047810 */ /* 0x001fcc0007ffe0ff */
[----:B------:R0:W1:Y:S02]  /*07b0*/  F2I.FTZ.U32.TRUNC.NTZ R5, R4 ;  /* 0x0000000400057305 */ /* 0x000064000021f000 */
[----:B0-----:R-:W-:Y:S02]  /*07c0*/  HFMA2 R4, -RZ, RZ, 0, 0 ;  /* 0x00000000ff047431 */ /* 0x001fe400000001ff */
[----:B-1----:R-:W-:-:S04]  /*07d0*/  IMAD R7, R7, R5, RZ ;  /* 0x0000000507077224 */ /* 0x002fc800078e02ff */
        /* <DEDUP_REMOVED lines=15> */
.L_x_10:
[----:B------:R-:W-:Y:S01]  /*08d0*/  IMAD.MOV.U32 R8, RZ, RZ, R12 ;  /* 0x000000ffff087224 */ /* 0x000fe200078e000c */
[----:B------:R-:W-:Y:S01]  /*08e0*/  MOV R7, R13 ;  /* 0x0000000d00077202 */ /* 0x000fe20000000f00 */
[----:B------:R-:W-:Y:S01]  /*08f0*/  IMAD.MOV.U32 R6, RZ, RZ, R14 ;  /* 0x000000ffff067224 */ /* 0x000fe200078e000e */
[----:B------:R-:W-:Y:S02]  /*0900*/  MOV R5, R15 ;  /* 0x0000000f00057202 */ /* 0x000fe40000000f00 */
[----:B------:R-:W-:-:S07]  /*0910*/  MOV R4, 0x930 ;  /* 0x0000093000047802 */ /* 0x000fce0000000f00 */
[----:B------:R-:W-:Y:S05]  /*0920*/  CALL.REL.NOINC `($__internal_0_$__cuda_sm20_div_s64) ;  /* 0x000000f400247944 */ /* 0x000fea0003c00000 */
[----:B------:R-:W-:Y:S01]  /*0930*/  IADD3 R11, P0, PT, RZ, -R6, RZ ;  /* 0x80000006ff0b7210 */ /* 0x000fe20007f1e0ff */
[----:B------:R-:W-:Y:S01]  /*0940*/  IMAD.MOV.U32 R9, RZ, RZ, R13 ;  /* 0x000000ffff097224 */ /* 0x000fe200078e000d */
[----:B------:R-:W-:Y:S01]  /*0950*/  MOV R8, R12 ;  /* 0x0000000c00087202 */ /* 0x000fe20000000f00 */
[--C-:B------:R-:W-:Y:S01]  /*0960*/  IMAD.MOV.U32 R13, RZ, RZ, R5.reuse ;  /* 0x000000ffff0d7224 */ /* 0x100fe200078e0005 */
[----:B------:R-:W-:Y:S01]  /*0970*/  MOV R12, R6 ;  /* 0x00000006000c7202 */ /* 0x000fe20000000f00 */
[----:B------:R-:W-:Y:S02]  /*0980*/  IMAD.X R7, RZ, RZ, ~R5, P0 ;  /* 0x000000ffff077224 */ /* 0x000fe400000e0e05 */
[----:B------:R-:W-:-:S04]  /*0990*/  IMAD.WIDE.U32 R8, R14, R11, R8 ;  /* 0x0000000b0e087225 */ /* 0x000fc800078e0008 */
[----:B------:R-:W-:-:S04]  /*09a0*/  IMAD R7, R7, R14, RZ ;  /* 0x0000000e07077224 */ /* 0x000fc800078e02ff */
[----:B------:R-:W-:Y:S01]  /*09b0*/  IMAD R7, R15, R11, R7 ;  /* 0x0000000b0f077224 */ /* 0x000fe200078e0207 */
[----:B------:R-:W-:-:S03]  /*09c0*/  MOV R11, R8 ;  /* 0x00000008000b7202 */ /* 0x000fc60000000f00 */
[----:B------:R-:W-:-:S07]  /*09d0*/  IMAD.IADD R7, R9, 0x1, R7 ;  /* 0x0000000109077824 */ /* 0x000fce00078e0207 */
.L_x_11:
[----:B------:R-:W-:Y:S05]  /*09e0*/  BSYNC.RECONVERGENT B0 ;  /* 0x0000000000007941 */ /* 0x000fea0003800200 */
.L_x_9:
[----:B------:R-:W-:Y:S01]  /*09f0*/  SHF.R.U32.HI R4, RZ, R16, R27 ;  /* 0x00000010ff047219 */ /* 0x000fe2000001161b */
[----:B------:R-:W-:Y:S03]  /*0a00*/  BSSY.RECONVERGENT B0, `(.L_x_12) ;  /* 0x0000019000007945 */ /* 0x000fe60003800200 */
[----:B------:R-:W-:-:S13]  /*0a10*/  LOP3.LUT P0, RZ, R4, 0x2, RZ, 0xc0, !PT ;  /* 0x0000000204ff7812 */ /* 0x000fda000780c0ff */
[----:B------:R-:W-:Y:S05]  /*0a20*/  @!P0 BRA `(.L_x_13) ;  /* 0x0000000000388947 */ /* 0x000fea0003800000 */
[----:B------:R-:W-:-:S04]  /*0a30*/  ISETP.NE.U32.AND P0, PT, R11, RZ, PT ;  /* 0x000000ff0b00720c */ /* 0x000fc80003f05070 */
[----:B------:R-:W-:-:S13]  /*0a40*/  ISETP.NE.AND.EX P0, PT, R7, RZ, PT, P0 ;  /* 0x000000ff0700720c */ /* 0x000fda0003f05300 */
[----:B------:R-:W-:Y:S05]  /*0a50*/  @!P0 BRA `(.L_x_14) ;  /* 0x00000000004c8947 */ /* 0x000fea0003800000 */
[----:B------:R-:W0:Y:S01]  /*0a60*/  LDC.64 R4, c[0x0][R3+0x370] ;  /* 0x0000dc0003047b82 */ /* 0x000e220000000a00 */
[----:B------:R-:W-:Y:S01]  /*0a70*/  IADD3 R9, P0, PT, R14, -R11, RZ ;  /* 0x8000000b0e097210 */ /* 0x000fe20007f1e0ff */
[----:B------:R-:W-:-:S03]  /*0a80*/  IMAD.MOV.U32 R6, RZ, RZ, R0 ;  /* 0x000000ffff067224 */ /* 0x000fc600078e0000 */
[----:B------:R-:W-:-:S05]  /*0a90*/  IADD3.X R7, PT, PT, R15, ~R7, RZ, P0, !PT ;  /* 0x800000070f077210 */ /* 0x000fca00007fe4ff */
[----:B0-----:R-:W-:Y:S01]  /*0aa0*/  IMAD R8, R7, R4, RZ ;  /* 0x0000000407087224 */ /* 0x001fe200078e02ff */
[----:B------:R-:W-:-:S03]  /*0ab0*/  MOV R7, R2 ;  /* 0x0000000200077202 */ /* 0x000fc60000000f00 */
[-C--:B------:R-:W-:Y:S02]  /*0ac0*/  IMAD R5, R5, R9.reuse, R8 ;  /* 0x0000000905057224 */ /* 0x080fe400078e0208 */
[----:B------:R-:W-:-:S04]  /*0ad0*/  IMAD.WIDE.U32 R6, R4, R9, R6 ;  /* 0x0000000904067225 */ /* 0x000fc800078e0006 */
[----:B------:R-:W-:Y:S01]  /*0ae0*/  IMAD.MOV.U32 R0, RZ, RZ, R6 ;  /* 0x000000ffff007224 */ /* 0x000fe200078e0006 */
[----:B------:R-:W-:Y:S01]  /*0af0*/  IADD3 R2, PT, PT, R7, R5, RZ ;  /* 0x0000000507027210 */ /* 0x000fe20007ffe0ff */
[----:B------:R-:W-:Y:S06]  /*0b00*/  BRA `(.L_x_14) ;  /* 0x0000000000207947 */ /* 0x000fec0003800000 */
.L_x_13:
[----:B------:R-:W0:Y:S01]  /*0b10*/  LDC.64 R4, c[0x0][R3+0x370] ;  /* 0x0000dc0003047b82 */ /* 0x000e220000000a00 */
[----:B------:R-:W-:Y:S01]  /*0b20*/  MOV R9, R2 ;  /* 0x0000000200097202 */ /* 0x000fe20000000f00 */
[----:B------:R-:W-:Y:S02]  /*0b30*/  IMAD.MOV.U32 R8, RZ, RZ, R0 ;  /* 0x000000ffff087224 */ /* 0x000fe400078e0000 */
[-C--:B0-----:R-:W-:Y:S02]  /*0b40*/  IMAD R5, R5, R11.reuse, RZ ;  /* 0x0000000b05057224 */ /* 0x081fe400078e02ff */
[----:B------:R-:W-:-:S04]  /*0b50*/  IMAD.WIDE.U32 R8, R4, R11, R8 ;  /* 0x0000000b04087225 */ /* 0x000fc800078e0008 */
[----:B------:R-:W-:Y:S02]  /*0b60*/  IMAD R5, R4, R7, R5 ;  /* 0x0000000704057224 */ /* 0x000fe400078e0205 */
[----:B------:R-:W-:-:S03]  /*0b70*/  IMAD.MOV.U32 R0, RZ, RZ, R8 ;  /* 0x000000ffff007224 */ /* 0x000fc600078e0008 */
[----:B------:R-:W-:-:S07]  /*0b80*/  IADD3 R2, PT, PT, R9, R5, RZ ;  /* 0x0000000509027210 */ /* 0x000fce0007ffe0ff */
.L_x_14:
[----:B------:R-:W-:Y:S05]  /*0b90*/  BSYNC.RECONVERGENT B0 ;  /* 0x0000000000007941 */ /* 0x000fea0003800200 */
.L_x_12:
[----:B------:R-:W0:Y:S01]  /*0ba0*/  LDC.64 R14, c[0x0][R3+0x2b0] ;  /* 0x0000ac00030e7b82 */ /* 0x000e220000000a00 */
[----:B------:R-:W-:Y:S01]  /*0bb0*/  BSSY.RECONVERGENT B0, `(.L_x_15) ;  /* 0x000002d000007945 */ /* 0x000fe20003800200 */
[----:B0-----:R-:W-:-:S04]  /*0bc0*/  LOP3.LUT R4, R13, R15, RZ, 0xfc, !PT ;  /* 0x0000000f0d047212 */ /* 0x001fc800078efcff */
[----:B------:R-:W-:-:S13]  /*0bd0*/  ISETP.NE.U32.AND P0, PT, R4, RZ, PT ;  /* 0x000000ff0400720c */ /* 0x000fda0003f05070 */
[----:B------:R-:W-:Y:S05]  /*0be0*/  @P0 BRA `(.L_x_16) ;  /* 0x0000000000600947 */ /* 0x000fea0003800000 */
[----:B------:R-:W0:Y:S01]  /*0bf0*/  I2F.U32.RP R6, R14 ;  /* 0x0000000e00067306 */ /* 0x000e220000209000 */
[----:B------:R-:W-:Y:S01]  /*0c00*/  IADD3 R7, PT, PT, RZ, -R14, RZ ;  /* 0x8000000eff077210 */ /* 0x000fe20007ffe0ff */
[----:B------:R-:W-:Y:S01]  /*0c10*/  IMAD.MOV.U32 R13, RZ, RZ, RZ ;  /* 0x000000ffff0d7224 */ /* 0x000fe200078e00ff */
[----:B------:R-:W-:-:S05]  /*0c20*/  ISETP.NE.U32.AND P3, PT, R14, RZ, PT ;  /* 0x000000ff0e00720c */ /* 0x000fca0003f65070 */
[----:B0-----:R-:W0:Y:S02]  /*0c30*/  MUFU.RCP R6, R6 ;  /* 0x0000000600067308 */ /* 0x001e240000001000 */
[----:B0-----:R-:W-:-:S06]  /*0c40*/  VIADD R4, R6, 0xffffffe ;  /* 0x0ffffffe06047836 */ /* 0x001fcc0000000000 */
[----:B------:R0:W1:Y:S02]  /*0c50*/  F2I.FTZ.U32.TRUNC.NTZ R5, R4 ;  /* 0x0000000400057305 */ /* 0x000064000021f000 */
[----:B0-----:R-:W-:Y:S02]  /*0c60*/  IMAD.MOV.U32 R4, RZ, RZ, RZ ;  /* 0x000000ffff047224 */ /* 0x001fe400078e00ff */
[----:B-1----:R-:W-:-:S04]  /*0c70*/  IMAD R7, R7, R5, RZ ;  /* 0x0000000507077224 */ /* 0x002fc800078e02ff */
[----:B------:R-:W-:-:S06]  /*0c80*/  IMAD.HI.U32 R5, R5, R7, R4 ;  /* 0x0000000705057227 */ /* 0x000fcc00078e0004 */
[----:B------:R-:W-:-:S05]  /*0c90*/  IMAD.HI.U32 R5, R5, R12, RZ ;  /* 0x0000000c05057227 */ /* 0x000fca00078e00ff */
[----:B------:R-:W-:-:S05]  /*0ca0*/  IADD3 R7, PT, PT, -R5, RZ, RZ ;  /* 0x000000ff05077210 */ /* 0x000fca0007ffe1ff */
[----:B------:R-:W-:-:S05]  /*0cb0*/  IMAD R7, R14, R7, R12 ;  /* 0x000000070e077224 */ /* 0x000fca00078e020c */
[----:B------:R-:W-:-:S13]  /*0cc0*/  ISETP.GE.U32.AND P0, PT, R7, R14, PT ;  /* 0x0000000e0700720c */ /* 0x000fda0003f06070 */
[----:B------:R-:W-:Y:S01]  /*0cd0*/  @P0 IMAD.IADD R7, R7, 0x1, -R14 ;  /* 0x0000000107070824 */ /* 0x000fe200078e0a0e */
[----:B------:R-:W-:-:S04]  /*0ce0*/  @P0 IADD3 R5, PT, PT, R5, 0x1, RZ ;  /* 0x0000000105050810 */ /* 0x000fc80007ffe0ff */
[----:B------:R-:W-:Y:S01]  /*0cf0*/  ISETP.GE.U32.AND P2, PT, R7, R14, PT ;  /* 0x0000000e0700720c */ /* 0x000fe20003f46070 */
[----:B------:R-:W-:-:S12]  /*0d00*/  IMAD.MOV.U32 R7, RZ, RZ, RZ ;  /* 0x000000ffff077224 */ /* 0x000fd800078e00ff */
[----:B------:R-:W-:Y:S01]  /*0d10*/  @P2 VIADD R5, R5, 0x1 ;  /* 0x0000000105052836 */ /* 0x000fe20000000000 */
[----:B------:R-:W-:-:S04]  /*0d20*/  @!P3 LOP3.LUT R5, RZ, R14, RZ, 0x33, !PT ;  /* 0x0000000eff05b212 */ /* 0x000fc800078e33ff */
[----:B------:R-:W-:-:S05]  /*0d30*/  IADD3 R11, PT, PT, -R5, RZ, RZ ;  /* 0x000000ff050b7210 */ /* 0x000fca0007ffe1ff */
[----:B------:R-:W-:Y:S01]  /*0d40*/  IMAD R11, R14, R11, R12 ;  /* 0x0000000b0e0b7224 */ /* 0x000fe200078e020c */
[----:B------:R-:W-:Y:S01]  /*0d50*/  MOV R12, R5 ;  /* 0x00000005000c7202 */ /* 0x000fe20000000f00 */
[----:B------:R-:W-:Y:S06]  /*0d60*/  BRA `(.L_x_17) ;  /* 0x0000000000447947 */ /* 0x000fec0003800000 */
.L_x_16:
[----:B------:R-:W-:Y:S01]  /*0d70*/  MOV R8, R12 ;  /* 0x0000000c00087202 */ /* 0x000fe20000000f00 */
[----:B------:R-:W-:Y:S01]  /*0d80*/  IMAD.MOV.U32 R7, RZ, RZ, R13 ;  /* 0x000000ffff077224 */ /* 0x000fe200078e000d */
[----:B------:R-:W-:Y:S01]  /*0d90*/  MOV R6, R14 ;  /* 0x0000000e00067202 */ /* 0x000fe20000000f00 */
[----:B------:R-:W-:Y:S01]  /*0da0*/  IMAD.MOV.U32 R5, RZ, RZ, R15 ;  /* 0x000000ffff057224 */ /* 0x000fe200078e000f */
[----:B------:R-:W-:-:S07]  /*0db0*/  MOV R4, 0xdd0 ;  /* 0x00000dd000047802 */ /* 0x000fce0000000f00 */
[----:B------:R-:W-:Y:S05]  /*0dc0*/  CALL.REL.NOINC `($__internal_0_$__cuda_sm20_div_s64) ;  /* 0x000000ec00fc7944 */ /* 0x000fea0003c00000 */
[----:B------:R-:W-:Y:S01]  /*0dd0*/  IADD3 R11, P0, PT, RZ, -R6, RZ ;  /* 0x80000006ff0b7210 */ /* 0x000fe20007f1e0ff */
[----:B------:R-:W-:Y:S01]  /*0de0*/  IMAD.MOV.U32 R8, RZ, RZ, R12 ;  /* 0x000000ffff087224 */ /* 0x000fe200078e000c */
[----:B------:R-:W-:Y:S01]  /*0df0*/  MOV R9, R13 ;  /* 0x0000000d00097202 */ /* 0x000fe20000000f00 */
[----:B------:R-:W-:Y:S01]  /*0e00*/  IMAD.MOV.U32 R12, RZ, RZ, R6 ;  /* 0x000000ffff0c7224 */ /* 0x000fe200078e0006 */
[-C--:B------:R-:W-:Y:S02]  /*0e10*/  IADD3.X R7, PT, PT, RZ, ~R5.reuse, RZ, P0, !PT ;  /* 0x80000005ff077210 */ /* 0x080fe400007fe4ff */
[----:B------:R-:W-:Y:S01]  /*0e20*/  MOV R13, R5 ;  /* 0x00000005000d7202 */ /* 0x000fe20000000f00 */
[----:B------:R-:W-:-:S04]  /*0e30*/  IMAD.WIDE.U32 R8, R14, R11, R8 ;  /* 0x0000000b0e087225 */ /* 0x000fc800078e0008 */
[----:B------:R-:W-:-:S04]  /*0e40*/  IMAD R7, R7, R14, RZ ;  /* 0x0000000e07077224 */ /* 0x000fc800078e02ff */
[----:B------:R-:W-:Y:S02]  /*0e50*/  IMAD R7, R15, R11, R7 ;  /* 0x0000000b0f077224 */ /* 0x000fe400078e0207 */
[----:B------:R-:W-:-:S03]  /*0e60*/  IMAD.MOV.U32 R11, RZ, RZ, R8 ;  /* 0x000000ffff0b7224 */ /* 0x000fc600078e0008 */
[----:B------:R-:W-:-:S07]  /*0e70*/  IADD3 R7, PT, PT, R9, R7, RZ ;  /* 0x0000000709077210 */ /* 0x000fce0007ffe0ff */
.L_x_17:
[----:B------:R-:W-:Y:S05]  /*0e80*/  BSYNC.RECONVERGENT B0 ;  /* 0x0000000000007941 */ /* 0x000fea0003800200 */
.L_x_15:
        /* <DEDUP_REMOVED lines=18> */
.L_x_19:
        /* <DEDUP_REMOVED lines=8> */
.L_x_20:
[----:B------:R-:W-:Y:S05]  /*1030*/  BSYNC.RECONVERGENT B0 ;  /* 0x0000000000007941 */ /* 0x000fea0003800200 */
.L_x_18:
        /* <DEDUP_REMOVED lines=29> */
.L_x_22:
        /* <DEDUP_REMOVED lines=17> */
.L_x_23:
[----:B------:R-:W-:Y:S05]  /*1320*/  BSYNC.RECONVERGENT B0 ;  /* 0x0000000000007941 */ /* 0x000fea0003800200 */
.L_x_21:
        /* <DEDUP_REMOVED lines=18> */
.L_x_25:
        /* <DEDUP_REMOVED lines=8> */
.L_x_26:
[----:B------:R-:W-:Y:S05]  /*14d0*/  BSYNC.RECONVERGENT B0 ;  /* 0x0000000000007941 */ /* 0x000fea0003800200 */
.L_x_24:
[----:B------:R-:W-:Y:S01]  /*14e0*/  VIADD R16, R16, 0x4 ;  /* 0x0000000410107836 */ /* 0x000fe20000000000 */
[----:B------:R-:W-:Y:S01]  /*14f0*/  IADD3 R3, PT, PT, R3, 0x20, RZ ;  /* 0x0000002003037810 */ /* 0x000fe20007ffe0ff */
[----:B------:R-:W-:Y:S06]  /*1500*/  @P1 BRA `(.L_x_27) ;  /* 0xffffffec004c1947 */ /* 0x000fec000383ffff */
[----:B------:R-:W-:-:S07]  /*1510*/  IMAD.U32 R16, RZ, RZ, UR5 ;  /* 0x00000005ff107e24 */ /* 0x000fce000f8e00ff */
.L_x_2:
[----:B------:R-:W-:-:S09]  /*1520*/  UISETP.NE.AND UP0, UPT, UR4, URZ, UPT ;  /* 0x000000ff0400728c */ /* 0x000fd2000bf05270 */
[----:B------:R-:W-:Y:S05]  /*1530*/  BRA.U !UP0, `(.L_x_28) ;  /* 0x0000000d085c7547 */ /* 0x000fea000b800000 */
[----:B------:R-:W-:Y:S01]  /*1540*/  UMOV UR7, 0x1b0 ;  /* 0x000001b000077882 */ /* 0x000fe20000000000 */
[----:B------:R-:W-:Y:S01]  /*1550*/  BSSY.RECONVERGENT B0, `(.L_x_29) ;  /* 0x000002f000007945 */ /* 0x000fe20003800200 */
[----:B------:R-:W-:-:S04]  /*1560*/  LEA R3, R16, UR7, 0x3 ;  /* 0x0000000710037c11 */ /* 0x000fc8000f8e18ff */
[----:B------:R-:W0:Y:S02]  /*1570*/  LDC.64 R14, c[0x0][R3+0x388] ;  /* 0x0000e200030e7b82 */ /* 0x000e240000000a00 */
        /* <DEDUP_REMOVED lines=27> */
.L_x_30:
        /* <DEDUP_REMOVED lines=17> */
.L_x_31:
[----:B------:R-:W-:Y:S05]  /*1840*/  BSYNC.RECONVERGENT B0 ;  /* 0x0000000000007941 */ /* 0x000fea0003800200 */
.L_x_29:
[----:B------:R-:W0:Y:S01]  /*1850*/  LDC R5, c[0x0][0x6c8] ;  /* 0x0001b200ff057b82 */ /* 0x000e220000000800 */
[----:B------:R-:W-:Y:S01]  /*1860*/  BSSY.RECONVERGENT B0, `(.L_x_32) ;  /* 0x000001b000007945 */ /* 0x000fe20003800200 */
[----:B0-----:R-:W-:-:S04]  /*1870*/  SHF.R.U32.HI R4, RZ, R16, R5 ;  /* 0x00000010ff047219 */ /* 0x001fc80000011605 */
[----:B------:R-:W-:-:S04]  /*1880*/  LOP3.LUT R4, R4, 0x1, RZ, 0xc0, !PT ;  /* 0x0000000104047812 */ /* 0x000fc800078ec0ff */
[----:B------:R-:W-:-:S13]  /*1890*/  ISETP.NE.U32.AND P0, PT, R4, 0x1, PT ;  /* 0x000000010400780c */ /* 0x000fda0003f05070 */
[----:B------:R-:W-:Y:S05]  /*18a0*/  @P0 BRA `(.L_x_33) ;  /* 0x0000000000380947 */ /* 0x000fea0003800000 */
        /* <DEDUP_REMOVED lines=14> */
.L_x_33:
        /* <DEDUP_REMOVED lines=8> */
.L_x_34:
[----:B------:R-:W-:Y:S05]  /*1a10*/  BSYNC.RECONVERGENT B0 ;  /* 0x0000000000007941 */ /* 0x000fea0003800200 */
.L_x_32:
[----:B------:R-:W-:Y:S01]  /*1a20*/  UISETP.NE.AND UP0, UPT, UR4, 0x1, UPT ;  /* 0x000000010400788c */ /* 0x000fe2000bf05270 */
[----:B------:R-:W-:Y:S08]  /*1a30*/  BSSY.RECONVERGENT B0, `(.L_x_28) ;  /* 0x0000087000007945 */ /* 0x000ff00003800200 */
[----:B------:R-:W-:Y:S05]  /*1a40*/  BRA.U !UP0, `(.L_x_35) ;  /* 0x0000000908147547 */ /* 0x000fea000b800000 */
        /* <DEDUP_REMOVED lines=21> */
[----:B------:R-:W-:-:S13]  /*1ba0*/  ISETP.GE.U32.AND P1, PT, R7, R14, PT ;  /* 0x0000000e0700720c */ /* 0x000fda0003f26070 */
[----:B------:R-:W-:Y:S01]  /*1bb0*/  @P1 VIADD R5, R5, 0x1 ;  /* 0x0000000105051836 */ /* 0x000fe20000000000 */
[----:B------:R-:W-:-:S04]  /*1bc0*/  @!P2 LOP3.LUT R5, RZ, R14, RZ, 0x33, !PT ;  /* 0x0000000eff05a212 */ /* 0x000fc800078e33ff */
[----:B------:R-:W-:Y:S02]  /*1bd0*/  IADD3 R7, PT, PT, -R5, RZ, RZ ;  /* 0x000000ff05077210 */ /* 0x000fe40007ffe1ff */
[----:B------:R-:W-:-:S03]  /*1be0*/  MOV R6, R5 ;  /* 0x0000000500067202 */ /* 0x000fc60000000f00 */
[----:B------:R-:W-:Y:S02]  /*1bf0*/  IMAD R8, R14, R7, R12 ;  /* 0x000000070e087224 */ /* 0x000fe400078e020c */
[----:B------:R-:W-:Y:S01]  /*1c00*/  IMAD.MOV.U32 R7, RZ, RZ, RZ ;  /* 0x000000ffff077224 */ /* 0x000fe200078e00ff */
[----:B------:R-:W-:Y:S06]  /*1c10*/  BRA `(.L_x_38) ;  /* 0x00000000003c7947 */ /* 0x000fec0003800000 */
.L_x_37:
        /* <DEDUP_REMOVED lines=8> */
[----:B------:R-:W-:Y:S02]  /*1ca0*/  MOV R9, R13 ;  /* 0x0000000d00097202 */ /* 0x000fe40000000f00 */
[----:B------:R-:W-:Y:S01]  /*1cb0*/  IADD3.X R7, PT, PT, RZ, ~R5, RZ, P0, !PT ;  /* 0x80000005ff077210 */ /* 0x000fe200007fe4ff */
[----:B------:R-:W-:-:S04]  /*1cc0*/  IMAD.WIDE.U32 R8, R14, R11, R8 ;  /* 0x0000000b0e087225 */ /* 0x000fc800078e0008 */
[----:B------:R-:W-:-:S04]  /*1cd0*/  IMAD R7, R7, R14, RZ ;  /* 0x0000000e07077224 */ /* 0x000fc800078e02ff */
[----:B------:R-:W-:-:S04]  /*1ce0*/  IMAD R7, R15, R11, R7 ;  /* 0x0000000b0f077224 */ /* 0x000fc800078e0207 */
[----:B------:R-:W-:Y:S01]  /*1cf0*/  IMAD.IADD R9, R9, 0x1, R7 ;  /* 0x0000000109097824 */ /* 0x000fe200078e0207 */
[----:B------:R-:W-:-:S07]  /*1d00*/  MOV R7, R5 ;  /* 0x0000000500077202 */ /* 0x000fce0000000f00 */
.L_x_38:
[----:B------:R-:W-:Y:S05]  /*1d10*/  BSYNC.RECONVERGENT B1 ;  /* 0x0000000000017941 */ /* 0x000fea0003800200 */
.L_x_36:
[----:B------:R-:W0:Y:S01]  /*1d20*/  LDC R5, c[0x0][0x6c8] ;  /* 0x0001b200ff057b82 */ /* 0x000e220000000800 */
[----:B------:R-:W-:Y:S01]  /*1d30*/  BSSY.RECONVERGENT B1, `(.L_x_39) ;  /* 0x000001a000017945 */ /* 0x000fe20003800200 */
[----:B0-----:R-:W-:-:S04]  /*1d40*/  SHF.R.U32.HI R16, RZ, R16, R5 ;  /* 0x00000010ff107219 */ /* 0x001fc80000011605 */
        /* <DEDUP_REMOVED lines=16> */
.L_x_40:
        /* <DEDUP_REMOVED lines=8> */
.L_x_41:
[----:B------:R-:W-:Y:S05]  /*1ed0*/  BSYNC.RECONVERGENT B1 ;  /* 0x0000000000017941 */ /* 0x000fea0003800200 */
.L_x_39:
[----:B------:R-:W-:-:S09]  /*1ee0*/  UISETP.NE.AND UP0, UPT, UR4, 0x2, UPT ;  /* 0x000000020400788c */ /* 0x000fd2000bf05270 */
[----:B------:R-:W-:Y:S05]  /*1ef0*/  BRA.U !UP0, `(.L_x_35) ;  /* 0x0000000108e87547 */ /* 0x000fea000b800000 */
[----:B------:R-:W0:Y:S01]  /*1f00*/  LDC.64 R14, c[0x0][R3+0x398] ;  /* 0x0000e600030e7b82 */ /* 0x000e220000000a00 */
[----:B------:R-:W-:Y:S01]  /*1f10*/  BSSY.RECONVERGENT B1, `(.L_x_42) ;  /* 0x0000020000017945 */ /* 0x000fe20003800200 */
[----:B0-----:R-:W-:-:S04]  /*1f20*/  LOP3.LUT R4, R7, R15, RZ, 0xfc, !PT ;  /* 0x0000000f07047212 */ /* 0x001fc800078efcff */
[----:B------:R-:W-:-:S13]  /*1f30*/  ISETP.NE.U32.AND P0, PT, R4, RZ, PT ;  /* 0x000000ff0400720c */ /* 0x000fda0003f05070 */
[----:B------:R-:W-:Y:S05]  /*1f40*/  @P0 BRA `(.L_x_43) ;  /* 0x00000000004c0947 */ /* 0x000fea0003800000 */
[----:B------:R-:W0:Y:S01]  /*1f50*/  I2F.U32.RP R7, R14 ;  /* 0x0000000e00077306 */ /* 0x000e220000209000 */
[----:B------:R-:W-:Y:S01]  /*1f60*/  IMAD.MOV R9, RZ, RZ, -R14 ;  /* 0x000000ffff097224 */ /* 0x000fe200078e0a0e */
[----:B------:R-:W-:-:S06]  /*1f70*/  ISETP.NE.U32.AND P1, PT, R14, RZ, PT ;  /* 0x000000ff0e00720c */ /* 0x000fcc0003f25070 */
[----:B0-----:R-:W0:Y:S02]  /*1f80*/  MUFU.RCP R7, R7 ;  /* 0x0000000700077308 */ /* 0x001e240000001000 */
[----:B0-----:R-:W-:Y:S02]  /*1f90*/  IADD3 R4, PT, PT, R7, 0xffffffe, RZ ;  /* 0x0ffffffe07047810 */ /* 0x001fe40007ffe0ff */
[----:B------:R-:W-:-:S04]  /*1fa0*/  MOV R7, RZ ;  /* 0x000000ff00077202 */ /* 0x000fc80000000f00 */
        /* <DEDUP_REMOVED lines=8> */
[----:B------:R-:W-:-:S04]  /*2030*/  @P0 IADD3 R6, PT, PT, -R14, R6, RZ ;  /* 0x000000060e060210 */ /* 0x000fc80007ffe1ff */
[----:B------:R-:W-:-:S13]  /*2040*/  ISETP.GE.U32.AND P0, PT, R6, R14, PT ;  /* 0x0000000e0600720c */ /* 0x000fda0003f06070 */
[----:B------:R-:W-:Y:S01]  /*2050*/  @P0 IMAD.IADD R6, R6, 0x1, -R14 ;  /* 0x0000000106060824 */ /* 0x000fe200078e0a0e */
[----:B------:R-:W-:Y:S01]  /*2060*/  @!P1 LOP3.LUT R6, RZ, R14, RZ, 0x33, !PT ;  /* 0x0000000eff069212 */ /* 0x000fe200078e33ff */
[----:B------:R-:W-:Y:S06]  /*2070*/  BRA `(.L_x_44) ;  /* 0x0000000000247947 */ /* 0x000fec0003800000 */
.L_x_43:
[----:B------:R-:W-:Y:S01]  /*2080*/  IMAD.MOV.U32 R18, RZ, RZ, R6 ;  /* 0x000000ffff127224 */ /* 0x000fe200078e0006 */
[----:B------:R-:W-:Y:S01]  /*2090*/  MOV R12, R7 ;  /* 0x00000007000c7202 */ /* 0x000fe20000000f00 */
[----:B------:R-:W-:Y:S01]  /*20a0*/  IMAD.MOV.U32 R10, RZ, RZ, R14 ;  /* 0x000000ffff0a7224 */ /* 0x000fe200078e000e */
[----:B------:R-:W-:Y:S02]  /*20b0*/  MOV R11, R15 ;  /* 0x0000000f000b7202 */ /* 0x000fe40000000f00 */
[----:B------:R-:W-:-:S07]  /*20c0*/  MOV R13, 0x20e0 ;  /* 0x000020e0000d7802 */ /* 0x000fce0000000f00 */
[----:B------:R-:W-:Y:S05]  /*20d0*/  CALL.REL.NOINC `($__internal_2_$__cuda_sm20_rem_s64) ;  /* 0x000000e4008c7944 */ /* 0x000fea0003c00000 */
[----:B------:R-:W-:-:S04]  /*20e0*/  LOP3.LUT R7, R7, R6, RZ, 0x3c, !PT ;  /* 0x0000000607077212 */ /* 0x000fc800078e3cff */
[----:B------:R-:W-:-:S04]  /*20f0*/  LOP3.LUT R6, R7, R6, RZ, 0x3c, !PT ;  /* 0x0000000607067212 */ /* 0x000fc800078e3cff */
[----:B------:R-:W-:-:S07]  /*2100*/  LOP3.LUT R7, R7, R6, RZ, 0x3c, !PT ;  /* 0x0000000607077212 */ /* 0x000fce00078e3cff */
.L_x_44:
[----:B------:R-:W-:Y:S05]  /*2110*/  BSYNC.RECONVERGENT B1 ;  /* 0x0000000000017941 */ /* 0x000fea0003800200 */
.L_x_42:
        /* <DEDUP_REMOVED lines=16> */
.L_x_45:
        /* <DEDUP_REMOVED lines=8> */
.L_x_35:
[----:B------:R-:W-:Y:S05]  /*22a0*/  BSYNC.RECONVERGENT B0 ;  /* 0x0000000000007941 */ /* 0x000fea0003800200 */
.L_x_28:
[----:B------:R-:W0:Y:S01]  /*22b0*/  LDC.64 R4, c[0x0][0x390] ;  /* 0x0000e400ff047b82 */ /* 0x000e220000000a00 */
[----:B------:R-:W1:Y:S01]  /*22c0*/  LDCU.128 UR8, c[0x0][0x380] ;  /* 0x00007000ff0877ac */ /* 0x000e620008000c00 */
[----:B0-----:R-:W2:Y:S04]  /*22d0*/  LDG.E.U16 R7, desc[UR30][R4.64+0x2] ;  /* 0x0000021e04077981 */ /* 0x001ea8000c1e1500 */
[----:B------:R2:W3:Y:S01]  /*22e0*/  LDG.E.U16 R3, desc[UR30][R4.64] ;  /* 0x0000001e04037981 */ /* 0x0004e2000c1e1500 */
[----:B-1----:R-:W-:Y:S02]  /*22f0*/  LEA R6, P0, R0, UR10, 0x2 ;  /* 0x0000000a00067c11 */ /* 0x002fe4000f8010ff */
[----:B------:R-:W-:-:S04]  /*2300*/  IADD3 R20, P1, PT, R26, R20, RZ ;  /* 0x000000141a147210 */ /* 0x000fc80007f3e0ff */
[----:B------:R-:W-:Y:S01]  /*2310*/  IADD3.X R21, PT, PT, RZ, R21, RZ, P1, !PT ;  /* 0x00000015ff157210 */ /* 0x000fe20000ffe4ff */
[----:B--2---:R-:W-:Y:S01]  /*2320*/  HADD2 R5, -R7.H0_H0, -RZ.H0_H0 ;  /* 0xa00000ff07057230 */ /* 0x004fe20000000900 */
[----:B------:R-:W-:Y:S02]  /*2330*/  LEA.HI.X R7, R0, UR11, R2, 0x2, P0 ;  /* 0x0000000b00077c11 */ /* 0x000fe400080f1402 */
[----:B------:R-:W-:Y:S02]  /*2340*/  ISETP.GE.U32.AND P0, PT, R20, UR8, PT ;  /* 0x0000000814007c0c */ /* 0x000fe4000bf06070 */
[----:B------:R-:W-:Y:S02]  /*2350*/  PRMT R0, R5, 0x5410, RZ ;  /* 0x0000541005007816 */ /* 0x000fe400000000ff */
[----:B------:R-:W-:Y:S02]  /*2360*/  ISETP.GE.AND.EX P0, PT, R21, UR9, PT, P0 ;  /* 0x0000000915007c0c */ /* 0x000fe4000bf06300 */
[----:B---3--:R-:W-:-:S05]  /*2370*/  PRMT R3, R3, 0x5410, R0 ;  /* 0x0000541003037816 */ /* 0x008fca0000000000 */
[----:B------:R0:W-:Y:S06]  /*2380*/  STG.E desc[UR30][R6.64], R3 ;  /* 0x0000000306007986 */ /* 0x0001ec000c10191e */
[----:B------:R-:W-:Y:S05]  /*2390*/  @!P0 BRA `(.L_x_46) ;  /* 0xffffffdc00708947 */ /* 0x000fea000383ffff */
[----:B------:R-:W-:Y:S05]  /*23a0*/  EXIT ;  /* 0x000000000000794d */ /* 0x000fea0003800000 */
.L_x_1:
[----:B------:R-:W0:Y:S01]  /*23b0*/  LDC R27, c[0x0][0x360] ;  /* 0x0000d800ff1b7b82 */ /* 0x000e220000000800 */
[----:B------:R-:W-:Y:S01]  /*23c0*/  IMAD.MOV.U32 R21, RZ, RZ, -0x1 ;  /* 0xffffffffff157424 */ /* 0x000fe200078e00ff */
[----:B------:R-:W1:Y:S04]  /*23d0*/  LDCU UR5, c[0x0][0x530] ;  /* 0x0000a600ff0577ac */ /* 0x000e680008000800 */
[----:B------:R-:W-:-:S04]  /*23e0*/  VIADDMNMX.U32 R21, R0, R21, 0x18, PT ;  /* 0x0000001800157446 */ /* 0x000fc80003800015 */
[----:B------:R-:W-:Y:S01]  /*23f0*/  IADD3 R21, PT, PT, R21, 0x1, RZ ;  /* 0x0000000115157810 */ /* 0x000fe20007ffe0ff */
[----:B01----:R-:W-:-:S07]  /*2400*/  IMAD.WIDE.U32 R26, R27, UR50, R2 ;  /* 0x000000321b1a7c25 */ /* 0x003fce000f8e0002 */
.L_x_167:
[----:B0-----:R-:W0:Y:S01]  /*2410*/  LDCU UR4, c[0x0][0x3a4] ;  /* 0x00007480ff0477ac */ /* 0x001e220008000800 */
[----:B------:R-:W-:Y:S01]  /*2420*/  BSSY.RECONVERGENT B0, `(.L_x_47) ;  /* 0x000002d000007945 */ /* 0x000fe20003800200 */
[----:B0-----:R-:W-:-:S04]  /*2430*/  LOP3.LUT R0, R27, UR4, RZ, 0xfc, !PT ;  /* 0x000000041b007c12 */ /* 0x001fc8000f8efcff */
[----:B------:R-:W-:-:S13]  /*2440*/  ISETP.NE.U32.AND P0, PT, R0, RZ, PT ;  /* 0x000000ff0000720c */ /* 0x000fda0003f05070 */
[----:B------:R-:W-:Y:S05]  /*2450*/  @P0 BRA `(.L_x_48) ;  /* 0x0000000000600947 */ /* 0x000fea0003800000 */
[----:B------:R-:W0:Y:S01]  /*2460*/  LDCU UR4, c[0x0][0x3a0] ;  /* 0x00007400ff0477ac */ /* 0x000e220008000800 */
[----:B------:R-:W-:Y:S01]  /*2470*/  IMAD.MOV.U32 R4, RZ, RZ, RZ ;  /* 0x000000ffff047224 */ /* 0x000fe200078e00ff */
[----:B0-----:R-:W0:Y:S01]  /*2480*/  I2F.U32.RP R0, UR4 ;  /* 0x0000000400007d06 */ /* 0x001e220008209000 */
[----:B------:R-:W-:-:S07]  /*2490*/  ISETP.NE.U32.AND P2, PT, RZ, UR4, PT ;  /* 0x00000004ff007c0c */ /* 0x000fce000bf45070 */
[----:B0-----:R-:W0:Y:S02]  /*24a0*/  MUFU.RCP R0, R0 ;  /* 0x0000000000007308 */ /* 0x001e240000001000 */
[----:B0-----:R-:W-:-:S06]  /*24b0*/  VIADD R2, R0, 0xffffffe ;  /* 0x0ffffffe00027836 */ /* 0x001fcc0000000000 */
[----:B------:R0:W1:Y:S02]  /*24c0*/  F2I.FTZ.U32.TRUNC.NTZ R3, R2 ;  /* 0x0000000200037305 */ /* 0x000064000021f000 */
[----:B0-----:R-:W-:Y:S01]  /*24d0*/  IMAD.MOV.U32 R2, RZ, RZ, RZ ;  /* 0x000000ffff027224 */ /* 0x001fe200078e00ff */
[----:B-1----:R-:W-:-:S05]  /*24e0*/  IADD3 R5, PT, PT, RZ, -R3, RZ ;  /* 0x80000003ff057210 */ /* 0x002fca0007ffe0ff */
[----:B------:R-:W-:-:S04]  /*24f0*/  IMAD R5, R5, UR4, RZ ;  /* 0x0000000405057c24 */ /* 0x000fc8000f8e02ff */
[----:B------:R-:W-:-:S06]  /*2500*/  IMAD.HI.U32 R3, R3, R5, R2 ;  /* 0x0000000503037227 */ /* 0x000fcc00078e0002 */
[----:B------:R-:W-:-:S05]  /*2510*/  IMAD.HI.U32 R2, R3, R26, RZ ;  /* 0x0000001a03027227 */ /* 0x000fca00078e00ff */
[----:B------:R-:W-:-:S05]  /*2520*/  IADD3 R3, PT, PT, -R2, RZ, RZ ;  /* 0x000000ff02037210 */ /* 0x000fca0007ffe1ff */
[----:B------:R-:W-:-:S05]  /*2530*/  IMAD R3, R3, UR4, R26 ;  /* 0x0000000403037c24 */ /* 0x000fca000f8e021a */
[----:B------:R-:W-:-:S13]  /*2540*/  ISETP.GE.U32.AND P0, PT, R3, UR4, PT ;  /* 0x0000000403007c0c */ /* 0x000fda000bf06070 */
[----:B------:R-:W-:Y:S01]  /*2550*/  @P0 VIADD R3, R3, -UR4 ;  /* 0x8000000403030c36 */ /* 0x000fe20008000000 */
[----:B------:R-:W-:-:S04]  /*2560*/  @P0 IADD3 R2, PT, PT, R2, 0x1, RZ ;  /* 0x0000000102020810 */ /* 0x000fc80007ffe0ff */
[----:B------:R-:W-:-:S13]  /*2570*/  ISETP.GE.U32.AND P1, PT, R3, UR4, PT ;  /* 0x0000000403007c0c */ /* 0x000fda000bf26070 */
[----:B------:R-:W-:Y:S01]  /*2580*/  @P1 VIADD R2, R2, 0x1 ;  /* 0x0000000102021836 */ /* 0x000fe20000000000 */
[----:B------:R-:W-:-:S04]  /*2590*/  @!P2 LOP3.LUT R2, RZ, UR4, RZ, 0x33, !PT ;  /* 0x00000004ff02ac12 */ /* 0x000fc8000f8e33ff */
[----:B------:R-:W-:-:S05]  /*25a0*/  IADD3 R3, PT, PT, -R2, RZ, RZ ;  /* 0x000000ff02037210 */ /* 0x000fca0007ffe1ff */
[----:B------:R-:W-:Y:S02]  /*25b0*/  IMAD R0, R3, UR4, R26 ;  /* 0x0000000403007c24 */ /* 0x000fe4000f8e021a */
[----:B------:R-:W-:Y:S01]  /*25c0*/  HFMA2 R3, -RZ, RZ, 0, 0 ;  /* 0x00000000ff037431 */ /* 0x000fe200000001ff */
[----:B------:R-:W-:Y:S06]  /*25d0*/  BRA `(.L_x_49) ;  /* 0x0000000000447947 */ /* 0x000fec0003800000 */
.L_x_48:
[----:B------:R-:W0:Y:S01]  /*25e0*/  LDCU.64 UR6, c[0x0][0x3a0] ;  /* 0x00007400ff0677ac */ /* 0x000e220008000a00 */
[----:B------:R-:W-:Y:S01]  /*25f0*/  IMAD.MOV.U32 R8, RZ, RZ, R26 ;  /* 0x000000ffff087224 */ /* 0x000fe200078e001a */
[----:B------:R-:W-:Y:S02]  /*2600*/  MOV R7, R27 ;  /* 0x0000001b00077202 */ /* 0x000fe40000000f00 */
[----:B------:R-:W-:Y:S02]  /*2610*/  MOV R4, 0x2650 ;  /* 0x0000265000047802 */ /* 0x000fe40000000f00 */
[----:B0-----:R-:W-:Y:S01]  /*2620*/  MOV R6, UR6 ;  /* 0x0000000600067c02 */ /* 0x001fe20008000f00 */
[----:B------:R-:W-:-:S07]  /*2630*/  IMAD.U32 R5, RZ, RZ, UR7 ;  /* 0x00000007ff057e24 */ /* 0x000fce000f8e00ff */
[----:B------:R-:W-:Y:S05]  /*2640*/  CALL.REL.NOINC `($__internal_0_$__cuda_sm20_div_s64) ;  /* 0x000000d400dc7944 */ /* 0x000fea0003c00000 */
[----:B------:R-:W0:Y:S01]  /*2650*/  LDCU.64 UR6, c[0x0][0x3a0] ;  /* 0x00007400ff0677ac */ /* 0x000e220008000a00 */
[----:B------:R-:W-:-:S05]  /*2660*/  IADD3 R7, P0, PT, RZ, -R6, RZ ;  /* 0x80000006ff077210 */ /* 0x000fca0007f1e0ff */
[----:B------:R-:W-:-:S04]  /*2670*/  IMAD.X R0, RZ, RZ, ~R5, P0 ;  /* 0x000000ffff007224 */ /* 0x000fc800000e0e05 */
[----:B0-----:R-:W-:Y:S02]  /*2680*/  IMAD R0, R0, UR6, RZ ;  /* 0x0000000600007c24 */ /* 0x001fe4000f8e02ff */
[----:B------:R-:W-:-:S04]  /*2690*/  IMAD.WIDE.U32 R2, R7, UR6, R26 ;  /* 0x0000000607027c25 */ /* 0x000fc8000f8e001a */
[----:B------:R-:W-:Y:S01]  /*26a0*/  IMAD R7, R7, UR7, R0 ;  /* 0x0000000707077c24 */ /* 0x000fe2000f8e0200 */
[----:B------:R-:W-:Y:S02]  /*26b0*/  MOV R0, R2 ;  /* 0x0000000200007202 */ /* 0x000fe40000000f00 */
[----:B------:R-:W-:Y:S01]  /*26c0*/  MOV R2, R6 ;  /* 0x0000000600027202 */ /* 0x000fe20000000f00 */
[----:B------:R-:W-:Y:S02]  /*26d0*/  IMAD.IADD R4, R3, 0x1, R7 ;  /* 0x0000000103047824 */ /* 0x000fe400078e0207 */
[----:B------:R-:W-:-:S07]  /*26e0*/  IMAD.MOV.U32 R3, RZ, RZ, R5 ;  /* 0x000000ffff037224 */ /* 0x000fce00078e0005 */
.L_x_49:
[----:B------:R-:W-:Y:S05]  /*26f0*/  BSYNC.RECONVERGENT B0 ;  /* 0x0000000000007941 */ /* 0x000fea0003800200 */
.L_x_47:
[----:B------:R-:W0:Y:S01]  /*2700*/  LDCU UR4, c[0x0][0x398] ;  /* 0x00007300ff0477ac */ /* 0x000e220008000800 */
[----:B------:R-:W1:Y:S01]  /*2710*/  LDCU.64 UR6, c[0x0][0x468] ;  /* 0x00008d00ff0677ac */ /* 0x000e620008000a00 */
[----:B0-----:R-:W-:Y:S01]  /*2720*/  UISETP.NE.AND UP0, UPT, UR4, 0x1, UPT ;  /* 0x000000010400788c */ /* 0x001fe2000bf05270 */
[----:B-1----:R-:W-:Y:S02]  /*2730*/  IMAD R7, R4, UR6, RZ ;  /* 0x0000000604077c24 */ /* 0x002fe4000f8e02ff */
[----:B------:R-:W-:-:S04]  /*2740*/  IMAD.WIDE.U32 R4, R0, UR6, RZ ;  /* 0x0000000600047c25 */ /* 0x000fc8000f8e00ff */
[----:B------:R-:W-:Y:S01]  /*2750*/  IMAD R7, R0, UR7, R7 ;  /* 0x0000000700077c24 */ /* 0x000fe2000f8e0207 */
[----:B------:R-:W-:-:S03]  /*2760*/  MOV R0, R4 ;  /* 0x0000000400007202 */ /* 0x000fc60000000f00 */
[----:B------:R-:W-:Y:S01]  /*2770*/  IMAD.IADD R17, R5, 0x1, R7 ;  /* 0x0000000105117824 */ /* 0x000fe200078e0207 */
[----:B------:R-:W-:Y:S06]  /*2780*/  BRA.U !UP0, `(.L_x_50) ;  /* 0x0000005108c87547 */ /* 0x000fec000b800000 */
[----:B------:R-:W0:Y:S01]  /*2790*/  LDCU UR4, c[0x0][0x3ac] ;  /* 0x00007580ff0477ac */ /* 0x000e220008000800 */
[----:B------:R-:W-:Y:S01]  /*27a0*/  BSSY.RECONVERGENT B0, `(.L_x_51) ;  /* 0x000002d000007945 */ /* 0x000fe20003800200 */
[----:B0-----:R-:W-:-:S04]  /*27b0*/  LOP3.LUT R4, R3, UR4, RZ, 0xfc, !PT ;  /* 0x0000000403047c12 */ /* 0x001fc8000f8efcff */
[----:B------:R-:W-:-:S13]  /*27c0*/  ISETP.NE.U32.AND P0, PT, R4, RZ, PT ;  /* 0x000000ff0400720c */ /* 0x000fda0003f05070 */
[----:B------:R-:W-:Y:S05]  /*27d0*/  @P0 BRA `(.L_x_52) ;  /* 0x0000000000600947 */ /* 0x000fea0003800000 */
[----:B------:R-:W0:Y:S02]  /*27e0*/  LDCU UR4, c[0x0][0x3a8] ;  /* 0x00007500ff0477ac */ /* 0x000e240008000800 */
[----:B0-----:R-:W0:Y:S01]  /*27f0*/  I2F.U32.RP R3, UR4 ;  /* 0x0000000400037d06 */ /* 0x001e220008209000 */
[----:B------:R-:W-:-:S07]  /*2800*/  ISETP.NE.U32.AND P2, PT, RZ, UR4, PT ;  /* 0x00000004ff007c0c */ /* 0x000fce000bf45070 */
[----:B0-----:R-:W0:Y:S02]  /*2810*/  MUFU.RCP R3, R3 ;  /* 0x0000000300037308 */ /* 0x001e240000001000 */
[----:B0-----:R-:W-:Y:S01]  /*2820*/  IADD3 R4, PT, PT, R3, 0xffffffe, RZ ;  /* 0x0ffffffe03047810 */ /* 0x001fe20007ffe0ff */
[----:B------:R-:W-:-:S05]  /*2830*/  IMAD.MOV.U32 R3, RZ, RZ, RZ ;  /* 0x000000ffff037224 */ /* 0x000fca00078e00ff */
[----:B------:R0:W1:Y:S02]  /*2840*/  F2I.FTZ.U32.TRUNC.NTZ R5, R4 ;  /* 0x0000000400057305 */ /* 0x000064000021f000 */
[----:B0-----:R-:W-:Y:S02]  /*2850*/  HFMA2 R4, -RZ, RZ, 0, 0 ;  /* 0x00000000ff047431 */ /* 0x001fe400000001ff */
[----:B-1----:R-:W-:-:S04]  /*2860*/  IMAD.MOV R7, RZ, RZ, -R5 ;  /* 0x000000ffff077224 */ /* 0x002fc800078e0a05 */
[----:B------:R-:W-:-:S04]  /*2870*/  IMAD R7, R7, UR4, RZ ;  /* 0x0000000407077c24 */ /* 0x000fc8000f8e02ff */
[----:B------:R-:W-:-:S06]  /*2880*/  IMAD.HI.U32 R5, R5, R7, R4 ;  /* 0x0000000705057227 */ /* 0x000fcc00078e0004 */
[----:B------:R-:W-:-:S04]  /*2890*/  IMAD.HI.U32 R5, R5, R2, RZ ;  /* 0x0000000205057227 */ /* 0x000fc800078e00ff */
[----:B------:R-:W-:-:S04]  /*28a0*/  IMAD.MOV R7, RZ, RZ, -R5 ;  /* 0x000000ffff077224 */ /* 0x000fc800078e0a05 */
[----:B------:R-:W-:-:S05]  /*28b0*/  IMAD R6, R7, UR4, R2 ;  /* 0x0000000407067c24 */ /* 0x000fca000f8e0202 */
[----:B------:R-:W-:-:S13]  /*28c0*/  ISETP.GE.U32.AND P0, PT, R6, UR4, PT ;  /* 0x0000000406007c0c */ /* 0x000fda000bf06070 */
[----:B------:R-:W-:Y:S01]  /*28d0*/  @P0 IADD3 R6, PT, PT, R6, -UR4, RZ ;  /* 0x8000000406060c10 */ /* 0x000fe2000fffe0ff */
[----:B------:R-:W-:-:S03]  /*28e0*/  @P0 VIADD R5, R5, 0x1 ;  /* 0x0000000105050836 */ /* 0x000fc60000000000 */
[----:B------:R-:W-:-:S13]  /*28f0*/  ISETP.GE.U32.AND P1, PT, R6, UR4, PT ;  /* 0x0000000406007c0c */ /* 0x000fda000bf26070 */
[----:B------:R-:W-:Y:S02]  /*2900*/  @P1 IADD3 R5, PT, PT, R5, 0x1, RZ ;  /* 0x0000000105051810 */ /* 0x000fe40007ffe0ff */
[----:B------:R-:W-:-:S05]  /*2910*/  @!P2 LOP3.LUT R5, RZ, UR4, RZ, 0x33, !PT ;  /* 0x00000004ff05ac12 */ /* 0x000fca000f8e33ff */
[----:B------:R-:W-:-:S04]  /*2920*/  IMAD.MOV R7, RZ, RZ, -R5 ;  /* 0x000000ffff077224 */ /* 0x000fc800078e0a05 */
[----:B------:R-:W-:Y:S01]  /*2930*/  IMAD R7, R7, UR4, R2 ;  /* 0x0000000407077c24 */ /* 0x000fe2000f8e0202 */
[----:B------:R-:W-:Y:S01]  /*2940*/  MOV R2, R5 ;  /* 0x0000000500027202 */ /* 0x000fe20000000f00 */
[----:B------:R-:W-:Y:S06]  /*2950*/  BRA `(.L_x_53) ;  /* 0x0000000000447947 */ /* 0x000fec0003800000 */
.L_x_52:
[----:B------:R-:W0:Y:S01]  /*2960*/  LDCU.64 UR6, c[0x0][0x3a8] ;  /* 0x00007500ff0677ac */ /* 0x000e220008000a00 */
[----:B------:R-:W-:Y:S01]  /*2970*/  MOV R8, R2 ;  /* 0x0000000200087202 */ /* 0x000fe20000000f00 */
[----:B------:R-:W-:Y:S01]  /*2980*/  IMAD.MOV.U32 R7, RZ, RZ, R3 ;  /* 0x000000ffff077224 */ /* 0x000fe200078e0003 */
[----:B------:R-:W-:Y:S01]  /*2990*/  MOV R4, 0x29d0 ;  /* 0x000029d000047802 */ /* 0x000fe20000000f00 */
[----:B0-----:R-:W-:Y:S01]  /*29a0*/  IMAD.U32 R6, RZ, RZ, UR6 ;  /* 0x00000006ff067e24 */ /* 0x001fe2000f8e00ff */
[----:B------:R-:W-:-:S07]  /*29b0*/  MOV R5, UR7 ;  /* 0x0000000700057c02 */ /* 0x000fce0008000f00 */
[----:B------:R-:W-:Y:S05]  /*29c0*/  CALL.REL.NOINC `($__internal_0_$__cuda_sm20_div_s64) ;  /* 0x000000d000fc7944 */ /* 0x000fea0003c00000 */
[----:B------:R-:W0:Y:S01]  /*29d0*/  LDCU.64 UR6, c[0x0][0x3a8] ;  /* 0x00007500ff0677ac */ /* 0x000e220008000a00 */
[----:B------:R-:W-:-:S04]  /*29e0*/  IADD3 R9, P0, PT, RZ, -R6, RZ ;  /* 0x80000006ff097210 */ /* 0x000fc80007f1e0ff */
[----:B------:R-:W-:-:S05]  /*29f0*/  IADD3.X R4, PT, PT, RZ, ~R5, RZ, P0, !PT ;  /* 0x80000005ff047210 */ /* 0x000fca00007fe4ff */
[----:B0-----:R-:W-:Y:S02]  /*2a00*/  IMAD R4, R4, UR6, RZ ;  /* 0x0000000604047c24 */ /* 0x001fe4000f8e02ff */
[----:B------:R-:W-:-:S04]  /*2a10*/  IMAD.WIDE.U32 R2, R9, UR6, R2 ;  /* 0x0000000609027c25 */ /* 0x000fc8000f8e0002 */
[----:B------:R-:W-:Y:S02]  /*2a20*/  IMAD R9, R9, UR7, R4 ;  /* 0x0000000709097c24 */ /* 0x000fe4000f8e0204 */
[----:B------:R-:W-:Y:S02]  /*2a30*/  IMAD.MOV.U32 R7, RZ, RZ, R2 ;  /* 0x000000ffff077224 */ /* 0x000fe400078e0002 */
[----:B------:R-:W-:Y:S01]  /*2a40*/  IMAD.MOV.U32 R2, RZ, RZ, R6 ;  /* 0x000000ffff027224 */ /* 0x000fe200078e0006 */
[----:B------:R-:W-:Y:S02]  /*2a50*/  IADD3 R4, PT, PT, R3, R9, RZ ;  /* 0x0000000903047210 */ /* 0x000fe40007ffe0ff */
[----:B------:R-:W-:-:S07]  /*2a60*/  MOV R3, R5 ;  /* 0x0000000500037202 */ /* 0x000fce0000000f00 */
.L_x_53:
[----:B------:R-:W-:Y:S05]  /*2a70*/  BSYNC.RECONVERGENT B0 ;  /* 0x0000000000007941 */ /* 0x000fea0003800200 */
.L_x_51:
[----:B------:R-:W0:Y:S01]  /*2a80*/  LDCU.64 UR6, c[0x0][0x470] ;  /* 0x00008e00ff0677ac */ /* 0x000e220008000a00 */
[----:B------:R-:W-:Y:S01]  /*2a90*/  ISETP.NE.AND P0, PT, R21, 0x2, PT ;  /* 0x000000021500780c */ /* 0x000fe20003f05270 */
[----:B------:R-:W-:Y:S02]  /*2aa0*/  IMAD.MOV.U32 R16, RZ, RZ, R0 ;  /* 0x000000ffff107224 */ /* 0x000fe400078e0000 */
[----:B0-----:R-:W-:Y:S02]  /*2ab0*/  IMAD R6, R4, UR6, RZ ;  /* 0x0000000604067c24 */ /* 0x001fe4000f8e02ff */
[----:B------:R-:W-:-:S04]  /*2ac0*/  IMAD.WIDE.U32 R4, R7, UR6, R16 ;  /* 0x0000000607047c25 */ /* 0x000fc8000f8e0010 */
[----:B------:R-:W-:Y:S01]  /*2ad0*/  IMAD R7, R7, UR7, R6 ;  /* 0x0000000707077c24 */ /* 0x000fe2000f8e0206 */
[----:B------:R-:W-:-:S03]  /*2ae0*/  MOV R0, R4 ;  /* 0x0000000400007202 */ /* 0x000fc60000000f00 */
[----:B------:R-:W-:Y:S01]  /*2af0*/  IMAD.IADD R17, R5, 0x1, R7 ;  /* 0x0000000105117824 */ /* 0x000fe200078e0207 */
[----:B------:R-:W-:Y:S06]  /*2b00*/  @!P0 BRA `(.L_x_50) ;  /* 0x0000004c00e88947 */ /* 0x000fec0003800000 */
        /* <DEDUP_REMOVED lines=29> */
.L_x_55:
        /* <DEDUP_REMOVED lines=17> */
.L_x_56:
[----:B------:R-:W-:Y:S05]  /*2df0*/  BSYNC.RECONVERGENT B0 ;  /* 0x0000000000007941 */ /* 0x000fea0003800200 */
.L_x_54:
        /* <DEDUP_REMOVED lines=38> */
.L_x_58:
        /* <DEDUP_REMOVED lines=17> */
.L_x_59:
[----:B------:R-:W-:Y:S05]  /*3170*/  BSYNC.RECONVERGENT B0 ;  /* 0x0000000000007941 */ /* 0x000fea0003800200 */
.L_x_57:
        /* <DEDUP_REMOVED lines=38> */
.L_x_61:
        /* <DEDUP_REMOVED lines=17> */
.L_x_62:
[----:B------:R-:W-:Y:S05]  /*34f0*/  BSYNC.RECONVERGENT B0 ;  /* 0x0000000000007941 */ /* 0x000fea0003800200 */
.L_x_60:
        /* <DEDUP_REMOVED lines=38> */
.L_x_64:
        /* <DEDUP_REMOVED lines=17> */
.L_x_65:
[----:B------:R-:W-:Y:S05]  /*3870*/  BSYNC.RECONVERGENT B0 ;  /* 0x0000000000007941 */ /* 0x000fea0003800200 */
.L_x_63:
        /* <DEDUP_REMOVED lines=38> */
.L_x_67:
        /* <DEDUP_REMOVED lines=17> */
.L_x_68:
[----:B------:R-:W-:Y:S05]  /*3bf0*/  BSYNC.RECONVERGENT B0 ;  /* 0x0000000000007941 */ /* 0x000fea0003800200 */
.L_x_66:
        /* <DEDUP_REMOVED lines=38> */
.L_x_70:
        /* <DEDUP_REMOVED lines=17> */
.L_x_71:
[----:B------:R-:W-:Y:S05]  /*3f70*/  BSYNC.RECONVERGENT B0 ;  /* 0x0000000000007941 */ /* 0x000fea0003800200 */
.L_x_69:
        /* <DEDUP_REMOVED lines=38> */
.L_x_73:
        /* <DEDUP_REMOVED lines=17> */
.L_x_74:
[----:B------:R-:W-:Y:S05]  /*42f0*/  BSYNC.RECONVERGENT B0 ;  /* 0x0000000000007941 */ /* 0x000fea0003800200 */
.L_x_72:
        /* <DEDUP_REMOVED lines=38> */
.L_x_76:
        /* <DEDUP_REMOVED lines=17> */
.L_x_77:
[----:B------:R-:W-:Y:S05]  /*4670*/  BSYNC.RECONVERGENT B0 ;  /* 0x0000000000007941 */ /* 0x000fea0003800200 */
.L_x_75:
        /* <DEDUP_REMOVED lines=38> */
.L_x_79:
        /* <DEDUP_REMOVED lines=17> */
.L_x_80:
[----:B------:R-:W-:Y:S05]  /*49f0*/  BSYNC.RECONVERGENT B0 ;  /* 0x0000000000007941 */ /* 0x000fea0003800200 */
.L_x_78:
        /* <DEDUP_REMOVED lines=38> */
.L_x_82:
        /* <DEDUP_REMOVED lines=17> */
.L_x_83:
[----:B------:R-:W-:Y:S05]  /*4d70*/  BSYNC.RECONVERGENT B0 ;  /* 0x0000000000007941 */ /* 0x000fea0003800200 */
.L_x_81:
        /* <DEDUP_REMOVED lines=38> */
.L_x_85:
        /* <DEDUP_REMOVED lines=17> */
.L_x_86:
[----:B------:R-:W-:Y:S05]  /*50f0*/  BSYNC.RECONVERGENT B0 ;  /* 0x0000000000007941 */ /* 0x000fea0003800200 */
.L_x_84:
        /* <DEDUP_REMOVED lines=38> */
.L_x_88:
        /* <DEDUP_REMOVED lines=17> */
.L_x_89:
[----:B------:R-:W-:Y:S05]  /*5470*/  BSYNC.RECONVERGENT B0 ;  /* 0x0000000000007941 */ /* 0x000fea0003800200 */
.L_x_87:
        /* <DEDUP_REMOVED lines=38> */
.L_x_91:
        /* <DEDUP_REMOVED lines=17> */
.L_x_92:
[----:B------:R-:W-:Y:S05]  /*57f0*/  BSYNC.RECONVERGENT B0 ;  /* 0x0000000000007941 */ /* 0x000fea0003800200 */
.L_x_90:
        /* <DEDUP_REMOVED lines=38> */
.L_x_94:
        /* <DEDUP_REMOVED lines=17> */
.L_x_95:
[----:B------:R-:W-:Y:S05]  /*5b70*/  BSYNC.RECONVERGENT B0 ;  /* 0x0000000000007941 */ /* 0x000fea0003800200 */
.L_x_93:
        /* <DEDUP_REMOVED lines=38> */
.L_x_97:
        /* <DEDUP_REMOVED lines=17> */
.L_x_98:
[----:B------:R-:W-:Y:S05]  /*5ef0*/  BSYNC.RECONVERGENT B0 ;  /* 0x0000000000007941 */ /* 0x000fea0003800200 */
.L_x_96:
        /* <DEDUP_REMOVED lines=38> */
.L_x_100:
        /* <DEDUP_REMOVED lines=17> */
.L_x_101:
[----:B------:R-:W-:Y:S05]  /*6270*/  BSYNC.RECONVERGENT B0 ;  /* 0x0000000000007941 */ /* 0x000fea0003800200 */
.L_x_99:
        /* <DEDUP_REMOVED lines=38> */
.L_x_103:
        /* <DEDUP_REMOVED lines=17> */
.L_x_104:
[----:B------:R-:W-:Y:S05]  /*65f0*/  BSYNC.RECONVERGENT B0 ;  /* 0x0000000000007941 */ /* 0x000fea0003800200 */
.L_x_102:
        /* <DEDUP_REMOVED lines=38> */
.L_x_106:
        /* <DEDUP_REMOVED lines=17> */
.L_x_107:
[----:B------:R-:W-:Y:S05]  /*6970*/  BSYNC.RECONVERGENT B0 ;  /* 0x0000000000007941 */ /* 0x000fea0003800200 */
.L_x_105:
        /* <DEDUP_REMOVED lines=38> */
.L_x_109:
        /* <DEDUP_REMOVED lines=17> */
.L_x_110:
[----:B------:R-:W-:Y:S05]  /*6cf0*/  BSYNC.RECONVERGENT B0 ;  /* 0x0000000000007941 */ /* 0x000fea0003800200 */
.L_x_108:
        /* <DEDUP_REMOVED lines=38> */
.L_x_112:
        /* <DEDUP_REMOVED lines=17> */
.L_x_113:
[----:B------:R-:W-:Y:S05]  /*7070*/  BSYNC.RECONVERGENT B0 ;  /* 0x0000000000007941 */ /* 0x000fea0003800200 */
.L_x_111:
        /* <DEDUP_REMOVED lines=38> */
.L_x_115:
        /* <DEDUP_REMOVED lines=17> */
.L_x_116:
[----:B------:R-:W-:Y:S05]  /*73f0*/  BSYNC.RECONVERGENT B0 ;  /* 0x0000000000007941 */ /* 0x000fea0003800200 */
.L_x_114:
        /* <DEDUP_REMOVED lines=18> */
[----:B0-----:R-:W-:Y:S02]  /*7520*/  IADD3 R4, PT, PT, R3, 0xffffffe, RZ ;  /* 0x0ffffffe03047810 */ /* 0x001fe40007ffe0ff */
[----:B------:R-:W-:-:S04]  /*7530*/  MOV R3, RZ ;  /* 0x000000ff00037202 */ /* 0x000fc80000000f00 */
[----:B------:R0:W1:Y:S02]  /*7540*/  F2I.FTZ.U32.TRUNC.NTZ R5, R4 ;  /* 0x0000000400057305 */ /* 0x000064000021f000 */
[----:B0-----:R-:W-:Y:S02]  /*7550*/  HFMA2 R4, -RZ, RZ, 0, 0 ;  /* 0x00000000ff047431 */ /* 0x001fe400000001ff */
[----:B-1----:R-:W-:-:S04]  /*7560*/  IMAD.MOV R7, RZ, RZ, -R5 ;  /* 0x000000ffff077224 */ /* 0x002fc800078e0a05 */
[----:B------:R-:W-:-:S04]  /*7570*/  IMAD R7, R7, UR4, RZ ;  /* 0x0000000407077c24 */ /* 0x000fc8000f8e02ff */
[----:B------:R-:W-:-:S04]  /*7580*/  IMAD.HI.U32 R5, R5, R7, R4 ;  /* 0x0000000705057227 */ /* 0x000fc800078e0004 */
[----:B------:R-:W-:Y:S02]  /*7590*/  IMAD.MOV.U32 R7, RZ, RZ, RZ ;  /* 0x000000ffff077224 */ /* 0x000fe400078e00ff */
        /* <DEDUP_REMOVED lines=11> */
[----:B------:R-:W-:Y:S06]  /*7650*/  BRA `(.L_x_119) ;  /* 0x0000000000407947 */ /* 0x000fec0003800000 */
.L_x_118:
        /* <DEDUP_REMOVED lines=13> */
[----:B------:R-:W-:-:S03]  /*7730*/  IMAD.MOV.U32 R9, RZ, RZ, R2 ;  /* 0x000000ffff097224 */ /* 0x000fc600078e0002 */
[----:B------:R-:W-:Y:S01]  /*7740*/  IADD3 R3, PT, PT, R3, R7, RZ ;  /* 0x0000000703037210 */ /* 0x000fe20007ffe0ff */
[----:B------:R-:W-:-:S07]  /*7750*/  IMAD.MOV.U32 R7, RZ, RZ, R5 ;  /* 0x000000ffff077224 */ /* 0x000fce00078e0005 */
.L_x_119:
[----:B------:R-:W-:Y:S05]  /*7760*/  BSYNC.RECONVERGENT B0 ;  /* 0x0000000000007941 */ /* 0x000fea0003800200 */
.L_x_117:
[----:B------:R-:W0:Y:S01]  /*7770*/  LDCU.64 UR6, c[0x0][0x520] ;  /* 0x0000a400ff0677ac */ /* 0x000e220008000a00 */
[----:B------:R-:W-:Y:S02]  /*7780*/  ISETP.NE.AND P0, PT, R21, 0x18, PT ;  /* 0x000000181500780c */ /* 0x000fe40003f05270 */
[----:B------:R-:W-:Y:S01]  /*7790*/  MOV R16, R0 ;  /* 0x0000000000107202 */ /* 0x000fe20000000f00 */
[----:B0-----:R-:W-:-:S04]  /*77a0*/  IMAD R4, R3, UR6, RZ ;  /* 0x0000000603047c24 */ /* 0x001fc8000f8e02ff */
[----:B------:R-:W-:-:S04]  /*77b0*/  IMAD.WIDE.U32 R2, R9, UR6, R16 ;  /* 0x0000000609027c25 */ /* 0x000fc8000f8e0010 */
[----:B------:R-:W-:Y:S02]  /*77c0*/  IMAD R9, R9, UR7, R4 ;  /* 0x0000000709097c24 */ /* 0x000fe4000f8e0204 */
[----:B------:R-:W-:-:S03]  /*77d0*/  IMAD.MOV.U32 R0, RZ, RZ, R2 ;  /* 0x000000ffff007224 */ /* 0x000fc600078e0002 */
[----:B------:R-:W-:Y:S01]  /*77e0*/  IADD3 R17, PT, PT, R3, R9, RZ ;  /* 0x0000000903117210 */ /* 0x000fe20007ffe0ff */
[----:B------:R-:W-:Y:S06]  /*77f0*/  @!P0 BRA `(.L_x_50) ;  /* 0x0000000000ac8947 */ /* 0x000fec0003800000 */
[----:B------:R-:W0:Y:S01]  /*7800*/  LDCU UR4, c[0x0][0x464] ;  /* 0x00008c80ff0477ac */ /* 0x000e220008000800 */
        /* <DEDUP_REMOVED lines=19> */
[----:B------:R-:W-:-:S05]  /*7940*/  @P0 VIADD R6, R6, -UR4 ;  /* 0x8000000406060c36 */ /* 0x000fca0008000000 */
[----:B------:R-:W-:-:S13]  /*7950*/  ISETP.GE.U32.AND P0, PT, R6, UR4, PT ;  /* 0x0000000406007c0c */ /* 0x000fda000bf06070 */
[----:B------:R-:W-:Y:S02]  /*7960*/  @P0 IADD3 R6, PT, PT, R6, -UR4, RZ ;  /* 0x8000000406060c10 */ /* 0x000fe4000fffe0ff */
[----:B------:R-:W-:Y:S01]  /*7970*/  @!P1 LOP3.LUT R6, RZ, UR4, RZ, 0x33, !PT ;  /* 0x00000004ff069c12 */ /* 0x000fe2000f8e33ff */
[----:B------:R-:W-:Y:S06]  /*7980*/  BRA `(.L_x_122) ;  /* 0x0000000000287947 */ /* 0x000fec0003800000 */
.L_x_121:
[----:B------:R-:W0:Y:S01]  /*7990*/  LDCU.64 UR6, c[0x0][0x460] ;  /* 0x00008c00ff0677ac */ /* 0x000e220008000a00 */
[----:B------:R-:W-:Y:S01]  /*79a0*/  MOV R18, R6 ;  /* 0x0000000600127202 */ /* 0x000fe20000000f00 */
[----:B------:R-:W-:Y:S01]  /*79b0*/  IMAD.MOV.U32 R12, RZ, RZ, R7 ;  /* 0x000000ffff0c7224 */ /* 0x000fe200078e0007 */
[----:B------:R-:W-:Y:S02]  /*79c0*/  MOV R13, 0x7a00 ;  /* 0x00007a00000d7802 */ /* 0x000fe40000000f00 */
[----:B0-----:R-:W-:Y:S01]  /*79d0*/  MOV R10, UR6 ;  /* 0x00000006000a7c02 */ /* 0x001fe20008000f00 */
[----:B------:R-:W-:-:S07]  /*79e0*/  IMAD.U32 R11, RZ, RZ, UR7 ;  /* 0x00000007ff0b7e24 */ /* 0x000fce000f8e00ff */
[----:B------:R-:W-:Y:S05]  /*79f0*/  CALL.REL.NOINC `($__internal_2_$__cuda_sm20_rem_s64) ;  /* 0x0000008c00447944 */ /* 0x000fea0003c00000 */
[----:B------:R-:W-:-:S04]  /*7a00*/  LOP3.LUT R7, R7, R6, RZ, 0x3c, !PT ;  /* 0x0000000607077212 */ /* 0x000fc800078e3cff */
[----:B------:R-:W-:-:S04]  /*7a10*/  LOP3.LUT R6, R7, R6, RZ, 0x3c, !PT ;  /* 0x0000000607067212 */ /* 0x000fc800078e3cff */
[----:B------:R-:W-:-:S07]  /*7a20*/  LOP3.LUT R7, R7, R6, RZ, 0x3c, !PT ;  /* 0x0000000607077212 */ /* 0x000fce00078e3cff */
.L_x_122:
[----:B------:R-:W-:Y:S05]  /*7a30*/  BSYNC.RECONVERGENT B0 ;  /* 0x0000000000007941 */ /* 0x000fea0003800200 */
.L_x_120:
[----:B------:R-:W0:Y:S01]  /*7a40*/  LDCU.64 UR6, c[0x0][0x528] ;  /* 0x0000a500ff0677ac */ /* 0x000e220008000a00 */
[----:B------:R-:W-:Y:S01]  /*7a50*/  MOV R16, R0 ;  /* 0x0000000000107202 */ /* 0x000fe20000000f00 */
[----:B0-----:R-:W-:-:S04]  /*7a60*/  IMAD R5, R7, UR6, RZ ;  /* 0x0000000607057c24 */ /* 0x001fc8000f8e02ff */
[----:B------:R-:W-:-:S04]  /*7a70*/  IMAD.WIDE.U32 R2, R6, UR6, R16 ;  /* 0x0000000606027c25 */ /* 0x000fc8000f8e0010 */
[----:B------:R-:W-:Y:S02]  /*7a80*/  IMAD R5, R6, UR7, R5 ;  /* 0x0000000706057c24 */ /* 0x000fe4000f8e0205 */
[----:B------:R-:W-:-:S03]  /*7a90*/  IMAD.MOV.U32 R0, RZ, RZ, R2 ;  /* 0x000000ffff007224 */ /* 0x000fc600078e0002 */
[----:B------:R-:W-:-:S07]  /*7aa0*/  IADD3 R17, PT, PT, R3, R5, RZ ;  /* 0x0000000503117210 */ /* 0x000fce0007ffe0ff */
.L_x_50:
[----:B------:R-:W0:Y:S01]  /*7ab0*/  LDCU UR4, c[0x0][0x530] ;  /* 0x0000a600ff0477ac */ /* 0x000e220008000800 */
[----:B------:R-:W-:Y:S01]  /*7ac0*/  HFMA2 R20, -RZ, RZ, 0, 0 ;  /* 0x00000000ff147431 */ /* 0x000fe200000001ff */
[----:B------:R-:W-:Y:S01]  /*7ad0*/  CS2R R2, SRZ ;  /* 0x0000000000027805 */ /* 0x000fe2000001ff00 */
[----:B------:R-:W-:Y:S01]  /*7ae0*/  IMAD.MOV.U32 R12, RZ, RZ, R26 ;  /* 0x000000ffff0c7224 */ /* 0x000fe200078e001a */
[----:B------:R-:W-:Y:S01]  /*7af0*/  MOV R7, R27 ;  /* 0x0000001b00077202 */ /* 0x000fe20000000f00 */
[----:B0-----:R-:W-:-:S05]  /*7b00*/  IMAD.U32 R4, RZ, RZ, UR4 ;  /* 0x00000004ff047e24 */ /* 0x001fca000f8e00ff */
[----:B------:R-:W-:-:S13]  /*7b10*/  ISETP.GE.U32.AND P0, PT, R4, 0x4, PT ;  /* 0x000000040400780c */ /* 0x000fda0003f06070 */
[----:B------:R-:W-:Y:S05]  /*7b20*/  @!P0 BRA `(.L_x_123) ;  /* 0x0000001000608947 */ /* 0x000fea0003800000 */
[----:B------:R-:W0:Y:S01]  /*7b30*/  LDC R29, c[0x0][0x6c8] ;  /* 0x0001b200ff1d7b82 */ /* 0x000e220000000800 */
[----:B------:R-:W-:Y:S01]  /*7b40*/  CS2R R2, SRZ ;  /* 0x0000000000027805 */ /* 0x000fe2000001ff00 */
[----:B------:R-:W-:Y:S01]  /*7b50*/  IMAD.MOV.U32 R20, RZ, RZ, RZ ;  /* 0x000000ffff147224 */ /* 0x000fe200078e00ff */
[----:B------:R-:W-:Y:S01]  /*7b60*/  MOV R12, R26 ;  /* 0x0000001a000c7202 */ /* 0x000fe20000000f00 */
[----:B------:R-:W-:-:S07]  /*7b70*/  IMAD.MOV.U32 R7, RZ, RZ, R27 ;  /* 0x000000ffff077224 */ /* 0x000fce00078e001b */
.L_x_148:
[----:B------:R-:W-:Y:S01]  /*7b80*/  UMOV UR4, 0x1b0 ;  /* 0x000001b000047882 */ /* 0x000fe20000000000 */
[----:B------:R-:W-:Y:S01]  /*7b90*/  BSSY.RECONVERGENT B0, `(.L_x_124) ;  /* 0x000002c000007945 */ /* 0x000fe20003800200 */
[----:B------:R-:W-:-:S04]  /*7ba0*/  LEA R16, R20, UR4, 0x3 ;  /* 0x0000000414107c11 */ /* 0x000fc8000f8e18ff */
[----:B------:R-:W1:Y:S02]  /*7bb0*/  LDC.64 R14, c[0x0][R16+0x388] ;  /* 0x0000e200100e7b82 */ /* 0x000e640000000a00 */
        /* <DEDUP_REMOVED lines=27> */
.L_x_125:
[----:B------:R-:W-:Y:S01]  /*7d70*/  IMAD.MOV.U32 R8, RZ, RZ, R12 ;  /* 0x000000ffff087224 */ /* 0x000fe200078e000c */
[----:B------:R-:W-:Y:S01]  /*7d80*/  MOV R6, R14 ;  /* 0x0000000e00067202 */ /* 0x000fe20000000f00 */
[----:B------:R-:W-:Y:S01]  /*7d90*/  IMAD.MOV.U32 R5, RZ, RZ, R15 ;  /* 0x000000ffff057224 */ /* 0x000fe200078e000f */
[----:B------:R-:W-:-:S07]  /*7da0*/  MOV R4, 0x7dc0 ;  /* 0x00007dc000047802 */ /* 0x000fce0000000f00 */
[----:B0-----:R-:W-:Y:S05]  /*7db0*/  CALL.REL.NOINC `($__internal_0_$__cuda_sm20_div_s64) ;  /* 0x0000008000007944 */ /* 0x001fea0003c00000 */
[----:B------:R-:W-:Y:S01]  /*7dc0*/  IADD3 R19, P0, PT, RZ, -R6, RZ ;  /* 0x80000006ff137210 */ /* 0x000fe20007f1e0ff */
[----:B------:R-:W-:-:S03]  /*7dd0*/  IMAD.MOV.U32 R13, RZ, RZ, R7 ;  /* 0x000000ffff0d7224 */ /* 0x000fc600078e0007 */
[----:B------:R-:W-:Y:S01]  /*7de0*/  IADD3.X R11, PT, PT, RZ, ~R5, RZ, P0, !PT ;  /* 0x80000005ff0b7210 */ /* 0x000fe200007fe4ff */
[----:B------:R-:W-:Y:S01]  /*7df0*/  IMAD.WIDE.U32 R8, R14, R19, R12 ;  /* 0x000000130e087225 */ /* 0x000fe200078e000c */
[----:B------:R-:W-:-:S03]  /*7e00*/  MOV R13, R5 ;  /* 0x00000005000d7202 */ /* 0x000fc60000000f00 */
[----:B------:R-:W-:Y:S02]  /*7e10*/  IMAD R11, R11, R14, RZ ;  /* 0x0000000e0b0b7224 */ /* 0x000fe400078e02ff */
[----:B------:R-:W-:Y:S02]  /*7e20*/  IMAD.MOV.U32 R12, RZ, RZ, R6 ;  /* 0x000000ffff0c7224 */ /* 0x000fe400078e0006 */
[----:B------:R-:W-:-:S05]  /*7e30*/  IMAD R11, R15, R19, R11 ;  /* 0x000000130f0b7224 */ /* 0x000fca00078e020b */
[----:B------:R-:W-:-:S07]  /*7e40*/  IADD3 R7, PT, PT, R9, R11, RZ ;  /* 0x0000000b09077210 */ /* 0x000fce0007ffe0ff */
.L_x_126:
[----:B------:R-:W-:Y:S05]  /*7e50*/  BSYNC.RECONVERGENT B0 ;  /* 0x0000000000007941 */ /* 0x000fea0003800200 */
.L_x_124:
        /* <DEDUP_REMOVED lines=9> */
[----:B------:R-:W-:-:S05]  /*7ef0*/  IADD3 R9, P0, PT, R14, -R8, RZ ;  /* 0x800000080e097210 */ /* 0x000fca0007f1e0ff */
[----:B------:R-:W-:-:S04]  /*7f00*/  IMAD.X R7, R15, 0x1, ~R7, P0 ;  /* 0x000000010f077824 */ /* 0x000fc800000e0e07 */
[----:B0-----:R-:W-:Y:S02]  /*7f10*/  IMAD R7, R7, R4, RZ ;  /* 0x0000000407077224 */ /* 0x001fe400078e02ff */
[----:B------:R-:W-:-:S04]  /*7f20*/  IMAD.WIDE.U32 R2, R4, R9, R2 ;  /* 0x0000000904027225 */ /* 0x000fc800078e0002 */
[----:B------:R-:W-:-:S05]  /*7f30*/  IMAD R7, R5, R9, R7 ;  /* 0x0000000905077224 */ /* 0x000fca00078e0207 */
[----:B------:R-:W-:Y:S01]  /*7f40*/  IADD3 R3, PT, PT, R3, R7, RZ ;  /* 0x0000000703037210 */ /* 0x000fe20007ffe0ff */
[----:B------:R-:W-:Y:S06]  /*7f50*/  BRA `(.L_x_129) ;  /* 0x0000000000147947 */ /* 0x000fec0003800000 */
.L_x_128:
[----:B------:R-:W0:Y:S02]  /*7f60*/  LDC.64 R4, c[0x0][R16+0x450] ;  /* 0x0001140010047b82 */ /* 0x000e240000000a00 */
[-C--:B0-----:R-:W-:Y:S02]  /*7f70*/  IMAD R5, R5, R8.reuse, RZ ;  /* 0x0000000805057224 */ /* 0x081fe400078e02ff */
[----:B------:R-:W-:-:S04]  /*7f80*/  IMAD.WIDE.U32 R2, R4, R8, R2 ;  /* 0x0000000804027225 */ /* 0x000fc800078e0002 */
[----:B------:R-:W-:-:S04]  /*7f90*/  IMAD R5, R4, R7, R5 ;  /* 0x0000000704057224 */ /* 0x000fc800078e0205 */
[----:B------:R-:W-:-:S07]  /*7fa0*/  IMAD.IADD R3, R3, 0x1, R5 ;  /* 0x0000000103037824 */ /* 0x000fce00078e0205 */
.L_x_129:
[----:B------:R-:W-:Y:S05]  /*7fb0*/  BSYNC.RECONVERGENT B0 ;  /* 0x0000000000007941 */ /* 0x000fea0003800200 */
.L_x_127:
        /* <DEDUP_REMOVED lines=29> */
.L_x_131:
        /* <DEDUP_REMOVED lines=16> */
.L_x_132:
[----:B------:R-:W-:Y:S05]  /*8290*/  BSYNC.RECONVERGENT B0 ;  /* 0x0000000000007941 */ /* 0x000fea0003800200 */
.L_x_130:
        /* <DEDUP_REMOVED lines=15> */
.L_x_134:
[----:B------:R-:W0:Y:S02]  /*8390*/  LDC.64 R4, c[0x0][R16+0x458] ;  /* 0x0001160010047b82 */ /* 0x000e240000000a00 */
[-C--:B0-----:R-:W-:Y:S02]  /*83a0*/  IMAD R5, R5, R8.reuse, RZ ;  /* 0x0000000805057224 */ /* 0x081fe400078e02ff */
[----:B------:R-:W-:-:S04]  /*83b0*/  IMAD.WIDE.U32 R2, R4, R8, R2 ;  /* 0x0000000804027225 */ /* 0x000fc800078e0002 */
[----:B------:R-:W-:-:S04]  /*83c0*/  IMAD R5, R4, R7, R5 ;  /* 0x0000000704057224 */ /* 0x000fc800078e0205 */
[----:B------:R-:W-:-:S07]  /*83d0*/  IMAD.IADD R3, R3, 0x1, R5 ;  /* 0x0000000103037824 */ /* 0x000fce00078e0205 */
.L_x_135:
[----:B------:R-:W-:Y:S05]  /*83e0*/  BSYNC.RECONVERGENT B0 ;  /* 0x0000000000007941 */ /* 0x000fea0003800200 */
.L_x_133:
        /* <DEDUP_REMOVED lines=29> */
.L_x_137:
        /* <DEDUP_REMOVED lines=16> */
.L_x_138:
[----:B------:R-:W-:Y:S05]  /*86c0*/  BSYNC.RECONVERGENT B0 ;  /* 0x0000000000007941 */ /* 0x000fea0003800200 */
.L_x_136:
        /* <DEDUP_REMOVED lines=15> */
.L_x_140:
[----:B------:R-:W0:Y:S02]  /*87c0*/  LDC.64 R4, c[0x0][R16+0x460] ;  /* 0x0001180010047b82 */ /* 0x000e240000000a00 */
[-C--:B0-----:R-:W-:Y:S02]  /*87d0*/  IMAD R5, R5, R8.reuse, RZ ;  /* 0x0000000805057224 */ /* 0x081fe400078e02ff */
[----:B------:R-:W-:-:S04]  /*87e0*/  IMAD.WIDE.U32 R2, R4, R8, R2 ;  /* 0x0000000804027225 */ /* 0x000fc800078e0002 */
[----:B------:R-:W-:-:S04]  /*87f0*/  IMAD R5, R4, R7, R5 ;  /* 0x0000000704057224 */ /* 0x000fc800078e0205 */
[----:B------:R-:W-:-:S07]  /*8800*/  IMAD.IADD R3, R3, 0x1, R5 ;  /* 0x0000000103037824 */ /* 0x000fce00078e0205 */
.L_x_141:
[----:B------:R-:W-:Y:S05]  /*8810*/  BSYNC.RECONVERGENT B0 ;  /* 0x0000000000007941 */ /* 0x000fea0003800200 */
.L_x_139:
        /* <DEDUP_REMOVED lines=8> */
[----:B------:R-:W-:-:S05]  /*88a0*/  IMAD.MOV.U32 R9, RZ, RZ, RZ ;  /* 0x000000ffff097224 */ /* 0x000fca00078e00ff */
        /* <DEDUP_REMOVED lines=17> */
[----:B------:R-:W-:Y:S01]  /*89c0*/  IMAD R8, R14, R11, R12 ;  /* 0x0000000b0e087224 */ /* 0x000fe200078e020c */
[----:B------:R-:W-:Y:S01]  /*89d0*/  MOV R12, R5 ;  /* 0x00000005000c7202 */ /* 0x000fe20000000f00 */
[----:B------:R-:W-:Y:S06]  /*89e0*/  BRA `(.L_x_144) ;  /* 0x0000000000407947 */ /* 0x000fec0003800000 */
.L_x_143:
        /* <DEDUP_REMOVED lines=8> */
[----:B------:R-:W-:Y:S02]  /*8a70*/  MOV R8, R12 ;  /* 0x0000000c00087202 */ /* 0x000fe40000000f00 */
[----:B------:R-:W-:Y:S01]  /*8a80*/  MOV R12, R6 ;  /* 0x00000006000c7202 */ /* 0x000fe20000000f00 */
[----:B------:R-:W-:Y:S02]  /*8a90*/  IMAD.X R7, RZ, RZ, ~R5, P0 ;  /* 0x000000ffff077224 */ /* 0x000fe400000e0e05 */
[----:B------:R-:W-:-:S04]  /*8aa0*/  IMAD.WIDE.U32 R8, R14, R11, R8 ;  /* 0x0000000b0e087225 */ /* 0x000fc800078e0008 */
[----:B------:R-:W-:-:S04]  /*8ab0*/  IMAD R7, R7, R14, RZ ;  /* 0x0000000e07077224 */ /* 0x000fc800078e02ff */
[----:B------:R-:W-:-:S04]  /*8ac0*/  IMAD R7, R15, R11, R7 ;  /* 0x0000000b0f077224 */ /* 0x000fc800078e0207 */
[----:B------:R-:W-:Y:S01]  /*8ad0*/  IMAD.IADD R9, R9, 0x1, R7 ;  /* 0x0000000109097824 */ /* 0x000fe200078e0207 */
[----:B------:R-:W-:-:S07]  /*8ae0*/  MOV R7, R5 ;  /* 0x0000000500077202 */ /* 0x000fce0000000f00 */
.L_x_144:
[----:B------:R-:W-:Y:S05]  /*8af0*/  BSYNC.RECONVERGENT B0 ;  /* 0x0000000000007941 */ /* 0x000fea0003800200 */
.L_x_142:
        /* <DEDUP_REMOVED lines=15> */
.L_x_146:
[----:B------:R-:W0:Y:S02]  /*8bf0*/  LDC.64 R4, c[0x0][R16+0x468] ;  /* 0x00011a0010047b82 */ /* 0x000e240000000a00 */
[-C--:B0-----:R-:W-:Y:S02]  /*8c00*/  IMAD R5, R5, R8.reuse, RZ ;  /* 0x0000000805057224 */ /* 0x081fe400078e02ff */
[----:B------:R-:W-:-:S04]  /*8c10*/  IMAD.WIDE.U32 R2, R4, R8, R2 ;  /* 0x0000000804027225 */ /* 0x000fc800078e0002 */
[----:B------:R-:W-:-:S04]  /*8c20*/  IMAD R5, R4, R9, R5 ;  /* 0x0000000904057224 */ /* 0x000fc800078e0205 */
[----:B------:R-:W-:-:S07]  /*8c30*/  IMAD.IADD R3, R3, 0x1, R5 ;  /* 0x0000000103037824 */ /* 0x000fce00078e0205 */
.L_x_147:
[----:B------:R-:W-:Y:S05]  /*8c40*/  BSYNC.RECONVERGENT B0 ;  /* 0x0000000000007941 */ /* 0x000fea0003800200 */
.L_x_145:
[----:B------:R-:W-:Y:S01]  /*8c50*/  MOV R4, UR5 ;  /* 0x0000000500047c02 */ /* 0x000fe20008000f00 */
[----:B------:R-:W-:-:S03]  /*8c60*/  VIADD R20, R20, 0x4 ;  /* 0x0000000414147836 */ /* 0x000fc60000000000 */
[----:B------:R-:W-:-:S04]  /*8c70*/  LOP3.LUT R5, R4, 0x7ffffffc, RZ, 0xc0, !PT ;  /* 0x7ffffffc04057812 */ /* 0x000fc800078ec0ff */
[----:B------:R-:W-:-:S13]  /*8c80*/  ISETP.NE.AND P0, PT, R20, R5, PT ;  /* 0x000000051400720c */ /* 0x000fda0003f05270 */
[----:B------:R-:W-:Y:S05]  /*8c90*/  @P0 BRA `(.L_x_148) ;  /* 0xffffffec00b80947 */ /* 0x000fea000383ffff */
[----:B------:R-:W-:-:S07]  /*8ca0*/  MOV R20, R5 ;  /* 0x0000000500147202 */ /* 0x000fce0000000f00 */
.L_x_123:
[----:B------:R-:W-:Y:S01]  /*8cb0*/  LOP3.LUT P0, RZ, R4, 0x3, RZ, 0xc0, !PT ;  /* 0x0000000304ff7812 */ /* 0x000fe2000780c0ff */
[----:B------:R-:W-:Y:S01]  /*8cc0*/  IMAD.MOV.U32 R14, RZ, RZ, R2 ;  /* 0x000000ffff0e7224 */ /* 0x000fe200078e0002 */
[----:B------:R-:W-:-:S11]  /*8cd0*/  MOV R15, R3 ;  /* 0x00000003000f7202 */ /* 0x000fd60000000f00 */
[----:B------:R-:W-:Y:S05]  /*8ce0*/  @!P0 BRA `(.L_x_149) ;  /* 0x0000000c00208947 */ /* 0x000fea0003800000 */
        /* <DEDUP_REMOVED lines=31> */
.L_x_151:
[----:B------:R-:W-:Y:S01]  /*8ee0*/  MOV R8, R12 ;  /* 0x0000000c00087202 */ /* 0x000fe20000000f00 */
[----:B------:R-:W-:Y:S01]  /*8ef0*/  IMAD.MOV.U32 R6, RZ, RZ, R2 ;  /* 0x000000ffff067224 */ /* 0x000fe200078e0002 */
[----:B------:R-:W-:Y:S02]  /*8f00*/  MOV R5, R3 ;  /* 0x0000000300057202 */ /* 0x000fe40000000f00 */
[----:B------:R-:W-:-:S07]  /*8f10*/  MOV R4, 0x8f30 ;  /* 0x00008f3000047802 */ /* 0x000fce0000000f00 */
[----:B------:R-:W-:Y:S05]  /*8f20*/  CALL.REL.NOINC `($__internal_0_$__cuda_sm20_div_s64) ;  /* 0x0000006c00a47944 */ /* 0x000fea0003c00000 */
[----:B------:R-:W-:Y:S02]  /*8f30*/  IADD3 R19, P0, PT, RZ, -R6, RZ ;  /* 0x80000006ff137210 */ /* 0x000fe40007f1e0ff */
[----:B------:R-:W-:-:S03]  /*8f40*/  MOV R13, R7 ;  /* 0x00000007000d7202 */ /* 0x000fc60000000f00 */
[----:B------:R-:W-:Y:S02]  /*8f50*/  IMAD.X R11, RZ, RZ, ~R5, P0 ;  /* 0x000000ffff0b7224 */ /* 0x000fe400000e0e05 */
[----:B------:R-:W-:Y:S01]  /*8f60*/  IMAD.WIDE.U32 R8, R2, R19, R12 ;  /* 0x0000001302087225 */ /* 0x000fe200078e000c */
[----:B------:R-:W-:-:S03]  /*8f70*/  MOV R12, R6 ;  /* 0x00000006000c7202 */ /* 0x000fc60000000f00 */
[----:B------:R-:W-:Y:S02]  /*8f80*/  IMAD R11, R11, R2, RZ ;  /* 0x000000020b0b7224 */ /* 0x000fe400078e02ff */
[----:B------:R-:W-:Y:S02]  /*8f90*/  IMAD.MOV.U32 R13, RZ, RZ, R5 ;  /* 0x000000ffff0d7224 */ /* 0x000fe400078e0005 */
[----:B------:R-:W-:-:S04]  /*8fa0*/  IMAD R11, R3, R19, R11 ;  /* 0x00000013030b7224 */ /* 0x000fc800078e020b */
[----:B------:R-:W-:-:S07]  /*8fb0*/  IMAD.IADD R7, R9, 0x1, R11 ;  /* 0x0000000109077824 */ /* 0x000fce00078e020b */
.L_x_152:
[----:B------:R-:W-:Y:S05]  /*8fc0*/  BSYNC.RECONVERGENT B0 ;  /* 0x0000000000007941 */ /* 0x000fea0003800200 */
.L_x_150:
        /* <DEDUP_REMOVED lines=10> */
[----:B------:R-:W-:-:S04]  /*9070*/  IADD3 R9, P0, PT, R2, -R8, RZ ;  /* 0x8000000802097210 */ /* 0x000fc80007f1e0ff */
[----:B------:R-:W-:-:S05]  /*9080*/  IADD3.X R3, PT, PT, R3, ~R7, RZ, P0, !PT ;  /* 0x8000000703037210 */ /* 0x000fca00007fe4ff */
[----:B0-----:R-:W-:Y:S02]  /*9090*/  IMAD R3, R3, R4, RZ ;  /* 0x0000000403037224 */ /* 0x001fe400078e02ff */
[----:B------:R-:W-:-:S04]  /*90a0*/  IMAD.WIDE.U32 R14, R4, R9, R14 ;  /* 0x00000009040e7225 */ /* 0x000fc800078e000e */
[----:B------:R-:W-:-:S04]  /*90b0*/  IMAD R3, R5, R9, R3 ;  /* 0x0000000905037224 */ /* 0x000fc800078e0203 */
[----:B------:R-:W-:Y:S01]  /*90c0*/  IMAD.IADD R15, R15, 0x1, R3 ;  /* 0x000000010f0f7824 */ /* 0x000fe200078e0203 */
[----:B------:R-:W-:Y:S06]  /*90d0*/  BRA `(.L_x_155) ;  /* 0x0000000000147947 */ /* 0x000fec0003800000 */
.L_x_154:
[----:B------:R-:W0:Y:S02]  /*90e0*/  LDC.64 R2, c[0x0][R16+0x450] ;  /* 0x0001140010027b82 */ /* 0x000e240000000a00 */
[-C--:B0-----:R-:W-:Y:S02]  /*90f0*/  IMAD R3, R3, R8.reuse, RZ ;  /* 0x0000000803037224 */ /* 0x081fe400078e02ff */
[----:B------:R-:W-:-:S04]  /*9100*/  IMAD.WIDE.U32 R14, R2, R8, R14 ;  /* 0x00000008020e7225 */ /* 0x000fc800078e000e */
[----:B------:R-:W-:-:S05]  /*9110*/  IMAD R3, R2, R7, R3 ;  /* 0x0000000702037224 */ /* 0x000fca00078e0203 */
[----:B------:R-:W-:-:S07]  /*9120*/  IADD3 R15, PT, PT, R15, R3, RZ ;  /* 0x000000030f0f7210 */ /* 0x000fce0007ffe0ff */
.L_x_155:
[----:B------:R-:W-:Y:S05]  /*9130*/  BSYNC.RECONVERGENT B0 ;  /* 0x0000000000007941 */ /* 0x000fea0003800200 */
.L_x_153:
[----:B------:R-:W0:Y:S01]  /*9140*/  LDCU UR4, c[0x0][0x530] ;  /* 0x0000a600ff0477ac */ /* 0x000e220008000800 */
[----:B------:R-:W-:Y:S01]  /*9150*/  BSSY.RECONVERGENT B0, `(.L_x_149) ;  /* 0x0000081000007945 */ /* 0x000fe20003800200 */
[----:B0-----:R-:W-:-:S04]  /*9160*/  ULOP3.LUT UR4, UR4, 0x3, URZ, 0xc0, !UPT ;  /* 0x0000000304047892 */ /* 0x001fc8000f8ec0ff */
        /* <DEDUP_REMOVED lines=31> */
.L_x_158:
        /* <DEDUP_REMOVED lines=15> */
.L_x_159:
[----:B------:R-:W-:Y:S05]  /*9450*/  BSYNC.RECONVERGENT B1 ;  /* 0x0000000000017941 */ /* 0x000fea0003800200 */
.L_x_157:
        /* <DEDUP_REMOVED lines=16> */
.L_x_161:
[----:B------:R-:W0:Y:S02]  /*9560*/  LDC.64 R2, c[0x0][R16+0x458] ;  /* 0x0001160010027b82 */ /* 0x000e240000000a00 */
[-C--:B0-----:R-:W-:Y:S02]  /*9570*/  IMAD R3, R3, R8.reuse, RZ ;  /* 0x0000000803037224 */ /* 0x081fe400078e02ff */
[----:B------:R-:W-:-:S04]  /*9580*/  IMAD.WIDE.U32 R14, R2, R8, R14 ;  /* 0x00000008020e7225 */ /* 0x000fc800078e000e */
[----:B------:R-:W-:-:S04]  /*9590*/  IMAD R3, R2, R9, R3 ;  /* 0x0000000902037224 */ /* 0x000fc800078e0203 */
[----:B------:R-:W-:-:S07]  /*95a0*/  IMAD.IADD R15, R15, 0x1, R3 ;  /* 0x000000010f0f7824 */ /* 0x000fce00078e0203 */
.L_x_162:
[----:B------:R-:W-:Y:S05]  /*95b0*/  BSYNC.RECONVERGENT B1 ;  /* 0x0000000000017941 */ /* 0x000fea0003800200 */
.L_x_160:
[----:B------:R-:W0:Y:S02]  /*95c0*/  LDCU UR4, c[0x0][0x530] ;  /* 0x0000a600ff0477ac */ /* 0x000e240008000800 */
        /* <DEDUP_REMOVED lines=27> */
.L_x_164:
        /* <DEDUP_REMOVED lines=9> */
.L_x_165:
[----:B------:R-:W-:Y:S05]  /*9810*/  BSYNC.RECONVERGENT B1 ;  /* 0x0000000000017941 */ /* 0x000fea0003800200 */
.L_x_163:
[----:B------:R-:W0:Y:S02]  /*9820*/  LDC R5, c[0x0][0x6c8] ;  /* 0x0001b200ff057b82 */ /* 0x000e240000000800 */
        /* <DEDUP_REMOVED lines=14> */
.L_x_166:
[----:B------:R-:W0:Y:S02]  /*9910*/  LDC.64 R2, c[0x0][R16+0x460] ;  /* 0x0001180010027b82 */ /* 0x000e240000000a00 */
[-C--:B0-----:R-:W-:Y:S02]  /*9920*/  IMAD R3, R3, R6.reuse, RZ ;  /* 0x0000000603037224 */ /* 0x081fe400078e02ff */
[----:B------:R-:W-:-:S04]  /*9930*/  IMAD.WIDE.U32 R14, R2, R6, R14 ;  /* 0x00000006020e7225 */ /* 0x000fc800078e000e */
[----:B------:R-:W-:-:S04]  /*9940*/  IMAD R3, R2, R7, R3 ;  /* 0x0000000702037224 */ /* 0x000fc800078e0203 */
[----:B------:R-:W-:-:S07]  /*9950*/  IMAD.IADD R15, R15, 0x1, R3 ;  /* 0x000000010f0f7824 */ /* 0x000fce00078e0203 */
.L_x_156:
[----:B------:R-:W-:Y:S05]  /*9960*/  BSYNC.RECONVERGENT B0 ;  /* 0x0000000000007941 */ /* 0x000fea0003800200 */
.L_x_149:
[----:B------:R-:W0:Y:S01]  /*9970*/  LDCU.64 UR6, c[0x0][0x390] ;  /* 0x00007200ff0677ac */ /* 0x000e220008000a00 */
[----:B------:R-:W1:Y:S01]  /*9980*/  LDCU.128 UR8, c[0x0][0x380] ;  /* 0x00007000ff0877ac */ /* 0x000e620008000c00 */
[----:B0-----:R-:W-:-:S04]  /*9990*/  LEA R2, P0, R0, UR6, 0x2 ;  /* 0x0000000600027c11 */ /* 0x001fc8000f8010ff */
[----:B------:R-:W-:-:S05]  /*99a0*/  LEA.HI.X R3, R0, UR7, R17, 0x2, P0 ;  /* 0x0000000700037c11 */ /* 0x000fca00080f1411 */
[----:B------:R-:W2:Y:S04]  /*99b0*/  LDG.E.U16 R5, desc[UR30][R2.64+0x2] ;  /* 0x0000021e02057981 */ /* 0x000ea8000c1e1500 */
[----:B------:R2:W3:Y:S01]  /*99c0*/  LDG.E.U16 R0, desc[UR30][R2.64] ;  /* 0x0000001e02007981 */ /* 0x0004e2000c1e1500 */
[----:B------:R-:W0:Y:S01]  /*99d0*/  LDCU UR4, c[0x0][0x360] ;  /* 0x00006c00ff0477ac */ /* 0x000e220008000800 */
[----:B------:R-:W0:Y:S01]  /*99e0*/  LDC R6, c[0x0][0x370] ;  /* 0x0000dc00ff067b82 */ /* 0x000e220000000800 */
[----:B-1----:R-:W-:Y:S01]  /*99f0*/  LEA R4, P0, R14, UR10, 0x2 ;  /* 0x0000000a0e047c11 */ /* 0x002fe2000f8010ff */
[----:B0-----:R-:W-:-:S05]  /*9a00*/  IMAD R7, R6, UR4, RZ ;  /* 0x0000000406077c24 */ /* 0x001fca000f8e02ff */
        /* <DEDUP_REMOVED lines=11> */
.L_x_0:
[----:B------:R-:W0:Y:S02]  /*9ac0*/  LDC R0, c[0x0][0x398] ;  /* 0x0000e600ff007b82 */ /* 0x000e240000000800 */
[----:B0-----:R-:W-:-:S13]  /*9ad0*/  ISETP.NE.AND P0, PT, R0, RZ, PT ;  /* 0x000000ff0000720c */ /* 0x001fda0003f05270 */
[----:B------:R-:W-:Y:S05]  /*9ae0*/  @P0 BRA `(.L_x_168) ;  /* 0x0000000400940947 */ /* 0x000fea0003800000 */
[----:B------:R-:W-:Y:S01]  /*9af0*/  IADD3 R2, P0, PT, R26, R20, RZ ;  /* 0x000000141a027210 */ /* 0x000fe20007f1e0ff */
[----:B------:R-:W-:Y:S03]  /*9b00*/  BSSY.RECONVERGENT B0, `(.L_x_169) ;  /* 0x0000025000007945 */ /* 0x000fe60003800200 */
[C---:B------:R-:W-:Y:S01]  /*9b10*/  ISETP.GT.U32.AND P1, PT, R2.reuse, UR6, PT ;  /* 0x0000000602007c0c */ /* 0x040fe2000bf24070 */
[----:B------:R-:W-:Y:S01]  /*9b20*/  IMAD.X R5, RZ, RZ, R21, P0 ;  /* 0x000000ffff057224 */ /* 0x000fe200000e0615 */
[----:B------:R-:W-:-:S04]  /*9b30*/  ISETP.GE.U32.AND P0, PT, R2, UR6, PT ;  /* 0x0000000602007c0c */ /* 0x000fc8000bf06070 */
[C---:B------:R-:W-:Y:S02]  /*9b40*/  ISETP.GT.U32.AND.EX P1, PT, R5.reuse, UR7, PT, P1 ;  /* 0x0000000705007c0c */ /* 0x040fe4000bf24110 */
[C---:B------:R-:W-:Y:S02]  /*9b50*/  ISETP.GE.U32.AND.EX P0, PT, R5.reuse, UR7, PT, P0 ;  /* 0x0000000705007c0c */ /* 0x040fe4000bf06100 */
[----:B------:R-:W-:Y:S02]  /*9b60*/  SEL R3, R2, UR6, P1 ;  /* 0x0000000602037c07 */ /* 0x000fe40008800000 */
[----:B------:R-:W-:Y:S02]  /*9b70*/  SEL R0, RZ, 0x1, P0 ;  /* 0x00000001ff007807 */ /* 0x000fe40000000000 */
[----:B------:R-:W-:Y:S02]  /*9b80*/  SEL R4, R5, UR7, P1 ;  /* 0x0000000705047c07 */ /* 0x000fe40008800000 */
[----:B------:R-:W-:-:S04]  /*9b90*/  IADD3 R3, P0, P1, R3, -R2, -R0 ;  /* 0x8000000203037210 */ /* 0x000fc8000791e800 */
[----:B------:R-:W-:-:S04]  /*9ba0*/  IADD3.X R4, PT, PT, R4, -0x1, ~R5, P0, P1 ;  /* 0xffffffff04047810 */ /* 0x000fc800007e2c05 */
[----:B------:R-:W-:-:S13]  /*9bb0*/  ISETP.NE.U32.AND P0, PT, R4, RZ, PT ;  /* 0x000000ff0400720c */ /* 0x000fda0003f05070 */
[----:B------:R-:W-:Y:S05]  /*9bc0*/  @P0 BRA `(.L_x_170) ;  /* 0x0000000000500947 */ /* 0x000fea0003800000 */
[----:B------:R-:W0:Y:S01]  /*9bd0*/  I2F.U32.RP R2, R26 ;  /* 0x0000001a00027306 */ /* 0x000e220000209000 */
[----:B------:R-:W-:Y:S01]  /*9be0*/  IMAD.MOV R7, RZ, RZ, -R26 ;  /* 0x000000ffff077224 */ /* 0x000fe200078e0a1a */
[----:B------:R-:W-:-:S06]  /*9bf0*/  ISETP.NE.U32.AND P2, PT, R26, RZ, PT ;  /* 0x000000ff1a00720c */ /* 0x000fcc0003f45070 */
        /* <DEDUP_REMOVED lines=12> */
[----:B------:R-:W-:Y:S01]  /*9cc0*/  ISETP.GE.U32.AND P1, PT, R3, R26, PT ;  /* 0x0000001a0300720c */ /* 0x000fe20003f26070 */
[----:B------:R-:W-:-:S12]  /*9cd0*/  IMAD.MOV.U32 R3, RZ, RZ, RZ ;  /* 0x000000ffff037224 */ /* 0x000fd800078e00ff */
[----:B------:R-:W-:Y:S02]  /*9ce0*/  @P1 IADD3 R2, PT, PT, R2, 0x1, RZ ;  /* 0x0000000102021810 */ /* 0x000fe40007ffe0ff */
[----:B------:R-:W-:Y:S01]  /*9cf0*/  @!P2 LOP3.LUT R2, RZ, R26, RZ, 0x33, !PT ;  /* 0x0000001aff02a212 */ /* 0x000fe200078e33ff */
[----:B------:R-:W-:Y:S06]  /*9d00*/  BRA `(.L_x_171) ;  /* 0x0000000000107947 */ /* 0x000fec0003800000 */
.L_x_170:
[----:B------:R-:W-:-:S07]  /*9d10*/  MOV R2, 0x9d30 ;  /* 0x00009d3000027802 */ /* 0x000fce0000000f00 */
[----:B------:R-:W-:Y:S05]  /*9d20*/  CALL.REL.NOINC `($__internal_1_$__cuda_sm20_div_u64) ;  /* 0x0000006400747944 */ /* 0x000fea0003c00000 */
[----:B------:R-:W-:Y:S01]  /*9d30*/  MOV R2, R4 ;  /* 0x0000000400027202 */ /* 0x000fe20000000f00 */
[----:B------:R-:W-:-:S07]  /*9d40*/  IMAD.MOV.U32 R3, RZ, RZ, R5 ;  /* 0x000000ffff037224 */ /* 0x000fce00078e0005 */
.L_x_171:
[----:B------:R-:W-:Y:S05]  /*9d50*/  BSYNC.RECONVERGENT B0 ;  /* 0x0000000000007941 */ /* 0x000fea0003800200 */
.L_x_169:
[----:B------:R-:W-:Y:S01]  /*9d60*/  IADD3 R0, P0, PT, R2, R0, RZ ;  /* 0x0000000002007210 */ /* 0x000fe20007f1e0ff */
[----:B------:R-:W-:Y:S03]  /*9d70*/  BSSY.RECONVERGENT B0, `(.L_x_172) ;  /* 0x000001a000007945 */ /* 0x000fe60003800200 */
[----:B------:R-:W-:Y:S02]  /*9d80*/  LOP3.LUT R4, R0, 0x3, RZ, 0xc0, !PT ;  /* 0x0000000300047812 */ /* 0x000fe400078ec0ff */
[----:B------:R-:W-:Y:S02]  /*9d90*/  IADD3.X R2, PT, PT, RZ, R3, RZ, P0, !PT ;  /* 0x00000003ff027210 */ /* 0x000fe400007fe4ff */
[----:B------:R-:W-:Y:S02]  /*9da0*/  ISETP.NE.U32.AND P0, PT, R4, 0x3, PT ;  /* 0x000000030400780c */ /* 0x000fe40003f05070 */
[----:B------:R-:W-:-:S02]  /*9db0*/  ISETP.GE.U32.AND P1, PT, R0, 0x3, PT ;  /* 0x000000030000780c */ /* 0x000fc40003f26070 */
[----:B------:R-:W-:Y:S02]  /*9dc0*/  ISETP.NE.AND.EX P0, PT, RZ, RZ, PT, P0 ;  /* 0x000000ffff00720c */ /* 0x000fe40003f05300 */
[----:B------:R-:W-:-:S11]  /*9dd0*/  ISETP.GE.U32.AND.EX P1, PT, R2, RZ, PT, P1 ;  /* 0x000000ff0200720c */ /* 0x000fd60003f26110 */
[----:B------:R-:W-:Y:S05]  /*9de0*/  @!P0 BRA `(.L_x_173) ;  /* 0x0000000000488947 */ /* 0x000fea0003800000 */
[----:B------:R-:W0:Y:S01]  /*9df0*/  LDC.64 R2, c[0x0][0x390] ;  /* 0x0000e400ff027b82 */ /* 0x000e220000000a00 */
[----:B------:R-:W-:Y:S01]  /*9e00*/  VIADD R0, R0, 0x1 ;  /* 0x0000000100007836 */ /* 0x000fe20000000000 */
[----:B------:R-:W-:-:S04]  /*9e10*/  CS2R R8, SRZ ;  /* 0x0000000000087805 */ /* 0x000fc8000001ff00 */
[----:B------:R-:W-:Y:S02]  /*9e20*/  LOP3.LUT R11, R0, 0x3, RZ, 0xc0, !PT ;  /* 0x00000003000b7812 */ /* 0x000fe400078ec0ff */
[----:B------:R-:W1:Y:S05]  /*9e30*/  LDC.64 R4, c[0x0][0x388] ;  /* 0x0000e200ff047b82 */ /* 0x000e6a0000000a00 */
.L_x_174:
[----:B0-2---:R-:W2:Y:S04]  /*9e40*/  LDG.E.U16 R6, desc[UR30][R2.64+0x2] ;  /* 0x0000021e02067981 */ /* 0x005ea8000c1e1500 */
[----:B------:R-:W3:Y:S01]  /*9e50*/  LDG.E.U16 R0, desc[UR30][R2.64] ;  /* 0x0000001e02007981 */ /* 0x000ee2000c1e1500 */
[----:B------:R-:W-:Y:S02]  /*9e60*/  IADD3 R8, P0, PT, R8, 0x1, RZ ;  /* 0x0000000108087810 */ /* 0x000fe40007f1e0ff */
[----:B------:R-:W-:Y:S02]  /*9e70*/  IADD3 R20, P2, PT, R26, R20, RZ ;  /* 0x000000141a147210 */ /* 0x000fe40007f5e0ff */
[----:B------:R-:W-:Y:S02]  /*9e80*/  IADD3.X R9, PT, PT, RZ, R9, RZ, P0, !PT ;  /* 0x00000009ff097210 */ /* 0x000fe400007fe4ff */
[----:B------:R-:W-:Y:S01]  /*9e90*/  ISETP.NE.U32.AND P0, PT, R8, R11, PT ;  /* 0x0000000b0800720c */ /* 0x000fe20003f05070 */
[----:B------:R-:W-:-:S03]  /*9ea0*/  IMAD.X R21, RZ, RZ, R21, P2 ;  /* 0x000000ffff157224 */ /* 0x000fc600010e0615 */
[----:B------:R-:W-:Y:S01]  /*9eb0*/  ISETP.NE.AND.EX P0, PT, R9, RZ, PT, P0 ;  /* 0x000000ff0900720c */ /* 0x000fe20003f05300 */
[----:B--2---:R-:W-:-:S05]  /*9ec0*/  HADD2 R7, -R6.H0_H0, -RZ.H0_H0 ;  /* 0xa00000ff06077230 */ /* 0x004fca0000000900 */
[----:B------:R-:W-:-:S04]  /*9ed0*/  PRMT R7, R7, 0x5410, RZ ;  /* 0x0000541007077816 */ /* 0x000fc800000000ff */
[----:B---3--:R-:W-:-:S05]  /*9ee0*/  PRMT R7, R0, 0x5410, R7 ;  /* 0x0000541000077816 */ /* 0x008fca0000000007 */
[----:B-1----:R2:W-:Y:S01]  /*9ef0*/  STG.E desc[UR30][R4.64], R7 ;  /* 0x0000000704007986 */ /* 0x0025e2000c10191e */
[----:B------:R-:W-:Y:S05]  /*9f00*/  @P0 BRA `(.L_x_174) ;  /* 0xfffffffc00cc0947 */ /* 0x000fea000383ffff */
.L_x_173:
[----:B------:R-:W-:Y:S05]  /*9f10*/  BSYNC.RECONVERGENT B0 ;  /* 0x0000000000007941 */ /* 0x000fea0003800200 */
.L_x_172:
[----:B------:R-:W-:Y:S05]  /*9f20*/  @!P1 EXIT ;  /* 0x000000000000994d */ /* 0x000fea0003800000 */
[----:B--2---:R-:W0:Y:S01]  /*9f30*/  LDC.64 R4, c[0x0][0x390] ;  /* 0x0000e400ff047b82 */ /* 0x004e220000000a00 */
[----:B------:R-:W1:Y:S07]  /*9f40*/  LDCU.64 UR4, c[0x0][0x380] ;  /* 0x00007000ff0477ac */ /* 0x000e6e0008000a00 */
[----:B------:R-:W2:Y:S02]  /*9f50*/  LDC.64 R2, c[0x0][0x388] ;  /* 0x0000e200ff027b82 */ /* 0x000ea40000000a00 */
.L_x_175:
[----:B0--3--:R-:W3:Y:S04]  /*9f60*/  LDG.E.U16 R6, desc[UR30][R4.64+0x2] ;  /* 0x0000021e04067981 */ /* 0x009ee8000c1e1500 */
[----:B------:R-:W4:Y:S01]  /*9f70*/  LDG.E.U16 R0, desc[UR30][R4.64] ;  /* 0x0000001e04007981 */ /* 0x000f22000c1e1500 */
[----:B---3--:R-:W-:-:S05]  /*9f80*/  HADD2 R7, -R6.H0_H0, -RZ.H0_H0 ;  /* 0xa00000ff06077230 */ /* 0x008fca0000000900 */
[----:B------:R-:W-:-:S04]  /*9f90*/  PRMT R7, R7, 0x5410, RZ ;  /* 0x0000541007077816 */ /* 0x000fc800000000ff */
[----:B----4-:R-:W-:-:S05]  /*9fa0*/  PRMT R7, R0, 0x5410, R7 ;  /* 0x0000541000077816 */ /* 0x010fca0000000007 */
[----:B--2---:R0:W-:Y:S04]  /*9fb0*/  STG.E desc[UR30][R2.64], R7 ;  /* 0x0000000702007986 */ /* 0x0041e8000c10191e */
[----:B------:R-:W2:Y:S04]  /*9fc0*/  LDG.E.U16 R6, desc[UR30][R4.64+0x2] ;  /* 0x0000021e04067981 */ /* 0x000ea8000c1e1500 */
[----:B------:R-:W3:Y:S01]  /*9fd0*/  LDG.E.U16 R0, desc[UR30][R4.64] ;  /* 0x0000001e04007981 */ /* 0x000ee2000c1e1500 */
[----:B--2---:R-:W-:-:S05]  /*9fe0*/  HADD2 R6, -R6.H0_H0, -RZ.H0_H0 ;  /* 0xa00000ff06067230 */ /* 0x004fca0000000900 */
[----:B0-----:R-:W-:-:S04]  /*9ff0*/  PRMT R7, R6, 0x5410, RZ ;  /* 0x0000541006077816 */ /* 0x001fc800000000ff */
[----:B---3--:R-:W-:-:S05]  /*a000*/  PRMT R7, R0, 0x5410, R7 ;  /* 0x0000541000077816 */ /* 0x008fca0000000007 */
[----:B------:R0:W-:Y:S04]  /*a010*/  STG.E desc[UR30][R2.64], R7 ;  /* 0x0000000702007986 */ /* 0x0001e8000c10191e */
        /* <DEDUP_REMOVED lines=8> */
[----:B------:R-:W-:-:S04]  /*a0a0*/  LEA R20, P0, R26, R20, 0x2 ;  /* 0x000000141a147211 */ /* 0x000fc800078010ff */
[----:B------:R-:W-:Y:S02]  /*a0b0*/  LEA.HI.X R21, R26, R21, RZ, 0x2, P0 ;  /* 0x000000151a157211 */ /* 0x000fe400000f14ff */
[----:B-1----:R-:W-:-:S04]  /*a0c0*/  ISETP.GE.U32.AND P0, PT, R20, UR4, PT ;  /* 0x0000000414007c0c */ /* 0x002fc8000bf06070 */
[----:B------:R-:W-:Y:S01]  /*a0d0*/  ISETP.GE.AND.EX P0, PT, R21, UR5, PT, P0 ;  /* 0x0000000515007c0c */ /* 0x000fe2000bf06300 */
[----:B--2---:R-:W-:-:S05]  /*a0e0*/  HADD2 R6, -R6.H0_H0, -RZ.H0_H0 ;  /* 0xa00000ff06067230 */ /* 0x004fca0000000900 */
[----:B0-----:R-:W-:-:S04]  /*a0f0*/  PRMT R7, R6, 0x5410, RZ ;  /* 0x0000541006077816 */ /* 0x001fc800000000ff */
[----:B---3--:R-:W-:-:S05]  /*a100*/  PRMT R7, R0, 0x5410, R7 ;  /* 0x0000541000077816 */ /* 0x008fca0000000007 */
[----:B------:R3:W-:Y:S01]  /*a110*/  STG.E desc[UR30][R2.64], R7 ;  /* 0x0000000702007986 */ /* 0x0007e2000c10191e */
[----:B------:R-:W-:Y:S05]  /*a120*/  @!P0 BRA `(.L_x_175) ;  /* 0xfffffffc008c8947 */ /* 0x000fea000383ffff */
[----:B------:R-:W-:Y:S05]  /*a130*/  EXIT ;  /* 0x000000000000794d */ /* 0x000fea0003800000 */
.L_x_168:
[----:B------:R-:W0:Y:S01]  /*a140*/  LDC R5, c[0x0][0x360] ;  /* 0x0000d800ff057b82 */ /* 0x000e220000000800 */
[----:B------:R-:W1:Y:S01]  /*a150*/  LDCU UR51, c[0x0][0x370] ;  /* 0x00006e00ff3377ac */ /* 0x000e620008000800 */
[----:B------:R-:W-:Y:S01]  /*a160*/  MOV R7, 0xffffffff ;  /* 0xffffffff00077802 */ /* 0x000fe20000000f00 */
[----:B------:R-:W-:Y:S01]  /*a170*/  BSSY.RECONVERGENT B0, `(.L_x_176) ;  /* 0x00005c3000007945 */ /* 0x000fe20003800200 */
[----:B------:R-:W2:Y:S01]  /*a180*/  LDCU UR4, c[0x0][0x398] ;  /* 0x00007300ff0477ac */ /* 0x000ea20008000800 */
[----:B------:R-:W3:Y:S01]  /*a190*/  LDCU UR76, c[0x0][0x3a4] ;  /* 0x00007480ff4c77ac */ /* 0x000ee20008000800 */
[----:B------:R-:W4:Y:S01]  /*a1a0*/  LDCU UR5, c[0x0][0x3a0] ;  /* 0x00007400ff0577ac */ /* 0x000f220008000800 */
[----:B------:R-:W0:Y:S01]  /*a1b0*/  LDCU UR75, c[0x0][0x3ac] ;  /* 0x00007580ff4b77ac */ /* 0x000e220008000800 */
[----:B------:R-:W0:Y:S02]  /*a1c0*/  LDCU UR6, c[0x0][0x3a8] ;  /* 0x00007500ff0677ac */ /* 0x000e240008000800 */
[C---:B0-----:R-:W-:Y:S01]  /*a1d0*/  IMAD.WIDE.U32 R14, R5.reuse, UR50, R2 ;  /* 0x00000032050e7c25 */ /* 0x041fe2000f8e0002 */
[----:B------:R-:W-:Y:S01]  /*a1e0*/  VIADDMNMX.U32 R3, R0, R7, 0x18, PT ;  /* 0x0000001800037446 */ /* 0x000fe20003800007 */
[----:B------:R-:W0:Y:S02]  /*a1f0*/  LDCU UR74, c[0x0][0x3b4] ;  /* 0x00007680ff4a77ac */ /* 0x000e240008000800 */
[----:B-1----:R-:W-:-:S02]  /*a200*/  IMAD R16, R5, UR51, RZ ;  /* 0x0000003305107c24 */ /* 0x002fc4000f8e02ff */
[----:B------:R-:W-:Y:S01]  /*a210*/  VIADD R3, R3, 0x1 ;  /* 0x0000000103037836 */ /* 0x000fe20000000000 */
[----:B------:R-:W1:Y:S01]  /*a220*/  LDCU UR7, c[0x0][0x3b0] ;  /* 0x00007600ff0777ac */ /* 0x000e620008000800 */
[----:B------:R-:W0:Y:S01]  /*a230*/  LDCU UR73, c[0x0][0x3bc] ;  /* 0x00007780ff4977ac */ /* 0x000e220008000800 */
        /* <DEDUP_REMOVED lines=43> */
[----:B------:R-:W0:Y:S01]  /*a4f0*/  LDCU.64 UR32, c[0x0][0x380] ;  /* 0x00007000ff2077ac */ /* 0x000e220008000a00 */
[----:B------:R-:W0:Y:S01]  /*a500*/  LDCU.64 UR34, c[0x0][0x3a0] ;  /* 0x00007400ff2277ac */ /* 0x000e220008000a00 */
[----:B------:R-:W0:Y:S01]  /*a510*/  LDCU.64 UR36, c[0x0][0x468] ;  /* 0x00008d00ff2477ac */ /* 0x000e220008000a00 */
[----:B------:R-:W0:Y:S01]  /*a520*/  LDCU.64 UR38, c[0x0][0x3a8] ;  /* 0x00007500ff2677ac */ /* 0x000e220008000a00 */
[----:B------:R-:W0:Y:S01]  /*a530*/  LDCU.64 UR40, c[0x0][0x470] ;  /* 0x00008e00ff2877ac */ /* 0x000e220008000a00 */
[----:B------:R-:W0:Y:S01]  /*a540*/  LDCU.64 UR42, c[0x0][0x3b0] ;  /* 0x00007600ff2a77ac */ /* 0x000e220008000a00 */
[----:B------:R-:W0:Y:S01]  /*a550*/  LDCU.64 UR44, c[0x0][0x478] ;  /* 0x00008f00ff2c77ac */ /* 0x000e220008000a00 */
[----:B------:R-:W0:Y:S01]  /*a560*/  LDCU.64 UR46, c[0x0][0x3b8] ;  /* 0x00007700ff2e77ac */ /* 0x000e220008000a00 */
[----:B-1234-:R-:W0:Y:S02]  /*a570*/  LDCU.64 UR48, c[0x0][0x480] ;  /* 0x00009000ff3077ac */ /* 0x01ee240008000a00 */
.L_x_253:
[----:B------:R-:W-:Y:S01]  /*a580*/  LOP3.LUT R0, R15, UR76, RZ, 0xfc, !PT ;  /* 0x0000004c0f007c12 */ /* 0x000fe2000f8efcff */
[----:B------:R-:W-:Y:S03]  /*a590*/  BSSY.RECONVERGENT B1, `(.L_x_177) ;  /* 0x0000029000017945 */ /* 0x000fe60003800200 */
[----:B------:R-:W-:-:S13]  /*a5a0*/  ISETP.NE.U32.AND P0, PT, R0, RZ, PT ;  /* 0x000000ff0000720c */ /* 0x000fda0003f05070 */
[----:B-1----:R-:W-:Y:S05]  /*a5b0*/  @P0 BRA `(.L_x_178) ;  /* 0x00000000005c0947 */ /* 0x002fea0003800000 */
[----:B------:R-:W1:Y:S01]  /*a5c0*/  I2F.U32.RP R2, UR5 ;  /* 0x0000000500027d06 */ /* 0x000e620008209000 */
[----:B------:R-:W-:Y:S01]  /*a5d0*/  ISETP.NE.U32.AND P2, PT, RZ, UR5, PT ;  /* 0x00000005ff007c0c */ /* 0x000fe2000bf45070 */
[----:B------:R-:W-:-:S06]  /*a5e0*/  IMAD.MOV.U32 R13, RZ, RZ, RZ ;  /* 0x000000ffff0d7224 */ /* 0x000fcc00078e00ff */
[----:B-1----:R-:W1:Y:S02]  /*a5f0*/  MUFU.RCP R2, R2 ;  /* 0x0000000200027308 */ /* 0x002e640000001000 */
[----:B-1----:R-:W-:-:S06]  /*a600*/  IADD3 R4, PT, PT, R2, 0xffffffe, RZ ;  /* 0x0ffffffe02047810 */ /* 0x002fcc0007ffe0ff */
[----:B------:R1:W2:Y:S02]  /*a610*/  F2I.FTZ.U32.TRUNC.NTZ R5, R4 ;  /* 0x0000000400057305 */ /* 0x0002a4000021f000 */
[----:B-1----:R-:W-:Y:S02]  /*a620*/  HFMA2 R4, -RZ, RZ, 0, 0 ;  /* 0x00000000ff047431 */ /* 0x002fe400000001ff */
[----:B--2---:R-:W-:-:S04]  /*a630*/  IMAD.MOV R7, RZ, RZ, -R5 ;  /* 0x000000ffff077224 */ /* 0x004fc800078e0a05 */
        /* <DEDUP_REMOVED lines=8> */
[----:B------:R-:W-:Y:S02]  /*a6c0*/  ISETP.GE.U32.AND P1, PT, R0, UR5, PT ;  /* 0x0000000500007c0c */ /* 0x000fe4000bf26070 */
[----:B------:R-:W-:-:S11]  /*a6d0*/  MOV R0, RZ ;  /* 0x000000ff00007202 */ /* 0x000fd60000000f00 */
[----:B------:R-:W-:Y:S02]  /*a6e0*/  @P1 IADD3 R12, PT, PT, R12, 0x1, RZ ;  /* 0x000000010c0c1810 */ /* 0x000fe40007ffe0ff */
[----:B------:R-:W-:-:S05]  /*a6f0*/  @!P2 LOP3.LUT R12, RZ, UR5, RZ, 0x33, !PT ;  /* 0x00000005ff0cac12 */ /* 0x000fca000f8e33ff */
[----:B------:R-:W-:-:S04]  /*a700*/  IMAD.MOV R5, RZ, RZ, -R12 ;  /* 0x000000ffff057224 */ /* 0x000fc800078e0a0c */
[----:B------:R-:W-:Y:S01]  /*a710*/  IMAD R8, R5, UR5, R14 ;  /* 0x0000000505087c24 */ /* 0x000fe2000f8e020e */
[----:B------:R-:W-:Y:S06]  /*a720*/  BRA `(.L_x_179) ;  /* 0x00000000003c7947 */ /* 0x000fec0003800000 */
.L_x_178:
[----:B------:R-:W1:Y:S01]  /*a730*/  LDCU.64 UR50, c[0x0][0x3a0] ;  /* 0x00007400ff3277ac */ /* 0x000e620008000a00 */
[----:B------:R-:W-:Y:S01]  /*a740*/  MOV R8, R14 ;  /* 0x0000000e00087202 */ /* 0x000fe20000000f00 */
[----:B------:R-:W-:Y:S01]  /*a750*/  IMAD.MOV.U32 R7, RZ, RZ, R15 ;  /* 0x000000ffff077224 */ /* 0x000fe200078e000f */
[----:B------:R-:W-:Y:S01]  /*a760*/  MOV R4, 0xa7a0 ;  /* 0x0000a7a000047802 */ /* 0x000fe20000000f00 */
[----:B-1----:R-:W-:Y:S01]  /*a770*/  IMAD.U32 R6, RZ, RZ, UR50 ;  /* 0x00000032ff067e24 */ /* 0x002fe2000f8e00ff */
[----:B------:R-:W-:-:S07]  /*a780*/  MOV R5, UR51 ;  /* 0x0000003300057c02 */ /* 0x000fce0008000f00 */
[----:B0-----:R-:W-:Y:S05]  /*a790*/  CALL.REL.NOINC `($__internal_0_$__cuda_sm20_div_s64) ;  /* 0x0000005400887944 */ /* 0x001fea0003c00000 */
[-C--:B------:R-:W-:Y:S01]  /*a7a0*/  IADD3 R7, P0, PT, RZ, -R6.reuse, RZ ;  /* 0x80000006ff077210 */ /* 0x080fe20007f1e0ff */
[----:B------:R-:W-:Y:S01]  /*a7b0*/  IMAD.MOV.U32 R13, RZ, RZ, R5 ;  /* 0x000000ffff0d7224 */ /* 0x000fe200078e0005 */
[----:B------:R-:W-:Y:S02]  /*a7c0*/  MOV R12, R6 ;  /* 0x00000006000c7202 */ /* 0x000fe40000000f00 */
[----:B------:R-:W-:Y:S01]  /*a7d0*/  IADD3.X R0, PT, PT, RZ, ~R5, RZ, P0, !PT ;  /* 0x80000005ff007210 */ /* 0x000fe200007fe4ff */
[----:B------:R-:W-:-:S04]  /*a7e0*/  IMAD.WIDE.U32 R8, R7, UR34, R14 ;  /* 0x0000002207087c25 */ /* 0x000fc8000f8e000e */
[----:B------:R-:W-:-:S04]  /*a7f0*/  IMAD R0, R0, UR34, RZ ;  /* 0x0000002200007c24 */ /* 0x000fc8000f8e02ff */
[----:B------:R-:W-:-:S04]  /*a800*/  IMAD R7, R7, UR35, R0 ;  /* 0x0000002307077c24 */ /* 0x000fc8000f8e0200 */
[----:B------:R-:W-:-:S07]  /*a810*/  IMAD.IADD R0, R7, 0x1, R9 ;  /* 0x0000000107007824 */ /* 0x000fce00078e0209 */
.L_x_179:
[----:B0-----:R-:W-:Y:S05]  /*a820*/  BSYNC.RECONVERGENT B1 ;  /* 0x0000000000017941 */ /* 0x001fea0003800200 */
.L_x_177:
[----:B------:R-:W-:Y:S01]  /*a830*/  UISETP.NE.AND UP0, UPT, UR4, 0x1, UPT ;  /* 0x000000010400788c */ /* 0x000fe2000bf05270 */
[----:B------:R-:W-:Y:S02]  /*a840*/  IMAD R7, R0, UR36, RZ ;  /* 0x0000002400077c24 */ /* 0x000fe4000f8e02ff */
[----:B------:R-:W-:-:S04]  /*a850*/  IMAD.WIDE.U32 R4, R8, UR36, RZ ;  /* 0x0000002408047c25 */ /* 0x000fc8000f8e00ff */
[----:B------:R-:W-:Y:S01]  /*a860*/  IMAD R7, R8, UR37, R7 ;  /* 0x0000002508077c24 */ /* 0x000fe2000f8e0207 */
[----:B------:R-:W-:-:S03]  /*a870*/  MOV R2, R4 ;  /* 0x0000000400027202 */ /* 0x000fc60000000f00 */
[----:B------:R-:W-:Y:S01]  /*a880*/  IMAD.IADD R0, R5, 0x1, R7 ;  /* 0x0000000105007824 */ /* 0x000fe200078e0207 */
[----:B------:R-:W-:Y:S06]  /*a890*/  BRA.U !UP0, `(.L_x_180) ;  /* 0x0000005508047547 */ /* 0x000fec000b800000 */
[----:B------:R-:W-:Y:S01]  /*a8a0*/  LOP3.LUT R4, R13, UR75, RZ, 0xfc, !PT ;  /* 0x0000004b0d047c12 */ /* 0x000fe2000f8efcff */
[----:B------:R-:W-:Y:S03]  /*a8b0*/  BSSY.RECONVERGENT B1, `(.L_x_181) ;  /* 0x000002c000017945 */ /* 0x000fe60003800200 */
[----:B------:R-:W-:-:S13]  /*a8c0*/  ISETP.NE.U32.AND P0, PT, R4, RZ, PT ;  /* 0x000000ff0400720c */ /* 0x000fda0003f05070 */
[----:B------:R-:W-:Y:S05]  /*a8d0*/  @P0 BRA `(.L_x_182) ;  /* 0x0000000000600947 */ /* 0x000fea0003800000 */
[----:B------:R-:W0:Y:S01]  /*a8e0*/  I2F.U32.RP R6, UR6 ;  /* 0x0000000600067d06 */ /* 0x000e220008209000 */
[----:B------:R-:W-:Y:S01]  /*a8f0*/  HFMA2 R4, -RZ, RZ, 0, 0 ;  /* 0x00000000ff047431 */ /* 0x000fe200000001ff */
[----:B------:R-:W-:Y:S01]  /*a900*/  ISETP.NE.U32.AND P2, PT, RZ, UR6, PT ;  /* 0x00000006ff007c0c */ /* 0x000fe2000bf45070 */
[----:B------:R-:W-:-:S05]  /*a910*/  HFMA2 R13, -RZ, RZ, 0, 0 ;  /* 0x00000000ff0d7431 */ /* 0x000fca00000001ff */
[----:B0-----:R-:W0:Y:S02]  /*a920*/  MUFU.RCP R6, R6 ;  /* 0x0000000600067308 */ /* 0x001e240000001000 */
[----:B0-----:R-:W-:-:S06]  /*a930*/  IADD3 R7, PT, PT, R6, 0xffffffe, RZ ;  /* 0x0ffffffe06077810 */ /* 0x001fcc0007ffe0ff */
[----:B------:R0:W1:Y:S02]  /*a940*/  F2I.FTZ.U32.TRUNC.NTZ R5, R7 ;  /* 0x0000000700057305 */ /* 0x000064000021f000 */
[----:B0-----:R-:W-:Y:S01]  /*a950*/  MOV R7, RZ ;  /* 0x000000ff00077202 */ /* 0x001fe20000000f00 */
        /* <DEDUP_REMOVED lines=13> */
[----:B------:R-:W-:Y:S02]  /*aa30*/  IMAD R8, R5, UR6, R12 ;  /* 0x0000000605087c24 */ /* 0x000fe4000f8e020c */
[----:B------:R-:W-:Y:S01]  /*aa40*/  IMAD.MOV.U32 R12, RZ, RZ, R4 ;  /* 0x000000ffff0c7224 */ /* 0x000fe200078e0004 */
[----:B------:R-:W-:Y:S06]  /*aa50*/  BRA `(.L_x_183) ;  /* 0x0000000000447947 */ /* 0x000fec0003800000 */
.L_x_182:
[----:B------:R-:W0:Y:S01]  /*aa60*/  LDCU.64 UR50, c[0x0][0x3a8] ;  /* 0x00007500ff3277ac */ /* 0x000e220008000a00 */
[----:B------:R-:W-:Y:S01]  /*aa70*/  IMAD.MOV.U32 R8, RZ, RZ, R12 ;  /* 0x000000ffff087224 */ /* 0x000fe200078e000c */
[----:B------:R-:W-:Y:S02]  /*aa80*/  MOV R7, R13 ;  /* 0x0000000d00077202 */ /* 0x000fe40000000f00 */
[----:B------:R-:W-:Y:S02]  /*aa90*/  MOV R4, 0xaad0 ;  /* 0x0000aad000047802 */ /* 0x000fe40000000f00 */
[----:B0-----:R-:W-:Y:S01]  /*aaa0*/  MOV R6, UR50 ;  /* 0x0000003200067c02 */ /* 0x001fe20008000f00 */
[----:B------:R-:W-:-:S07]  /*aab0*/  IMAD.U32 R5, RZ, RZ, UR51 ;  /* 0x00000033ff057e24 */ /* 0x000fce000f8e00ff */
[----:B------:R-:W-:Y:S05]  /*aac0*/  CALL.REL.NOINC `($__internal_0_$__cuda_sm20_div_s64) ;  /* 0x0000005000bc7944 */ /* 0x000fea0003c00000 */
[----:B------:R-:W-:Y:S01]  /*aad0*/  IADD3 R7, P0, PT, RZ, -R6, RZ ;  /* 0x80000006ff077210 */ /* 0x000fe20007f1e0ff */
[----:B------:R-:W-:Y:S01]  /*aae0*/  IMAD.MOV.U32 R9, RZ, RZ, R13 ;  /* 0x000000ffff097224 */ /* 0x000fe200078e000d */
[----:B------:R-:W-:Y:S01]  /*aaf0*/  MOV R8, R12 ;  /* 0x0000000c00087202 */ /* 0x000fe20000000f00 */
[----:B------:R-:W-:Y:S01]  /*ab00*/  IMAD.MOV.U32 R12, RZ, RZ, R6 ;  /* 0x000000ffff0c7224 */ /* 0x000fe200078e0006 */
[----:B------:R-:W-:Y:S01]  /*ab10*/  MOV R13, R5 ;  /* 0x00000005000d7202 */ /* 0x000fe20000000f00 */
[----:B------:R-:W-:Y:S02]  /*ab20*/  IMAD.X R4, RZ, RZ, ~R5, P0 ;  /* 0x000000ffff047224 */ /* 0x000fe400000e0e05 */
[----:B------:R-:W-:-:S04]  /*ab30*/  IMAD.WIDE.U32 R8, R7, UR38, R8 ;  /* 0x0000002607087c25 */ /* 0x000fc8000f8e0008 */
[----:B------:R-:W-:-:S04]  /*ab40*/  IMAD R4, R4, UR38, RZ ;  /* 0x0000002604047c24 */ /* 0x000fc8000f8e02ff */
[----:B------:R-:W-:-:S05]  /*ab50*/  IMAD R7, R7, UR39, R4 ;  /* 0x0000002707077c24 */ /* 0x000fca000f8e0204 */
[----:B------:R-:W-:-:S07]  /*ab60*/  IADD3 R7, PT, PT, R7, R9, RZ ;  /* 0x0000000907077210 */ /* 0x000fce0007ffe0ff */
.L_x_183:
[----:B------:R-:W-:Y:S05]  /*ab70*/  BSYNC.RECONVERGENT B1 ;  /* 0x0000000000017941 */ /* 0x000fea0003800200 */
.L_x_181:
[----:B------:R-:W-:Y:S01]  /*ab80*/  ISETP.NE.AND P0, PT, R3, 0x2, PT ;  /* 0x000000020300780c */ /* 0x000fe20003f05270 */
[----:B------:R-:W-:Y:S01]  /*ab90*/  IMAD.MOV.U32 R4, RZ, RZ, R2 ;  /* 0x000000ffff047224 */ /* 0x000fe200078e0002 */
[----:B------:R-:W-:Y:S01]  /*aba0*/  MOV R5, R0 ;  /* 0x0000000000057202 */ /* 0x000fe20000000f00 */
[----:B------:R-:W-:Y:S02]  /*abb0*/  IMAD R7, R7, UR40, RZ ;  /* 0x0000002807077c24 */ /* 0x000fe4000f8e02ff */
[----:B------:R-:W-:-:S04]  /*abc0*/  IMAD.WIDE.U32 R4, R8, UR40, R4 ;  /* 0x0000002808047c25 */ /* 0x000fc8000f8e0004 */
[----:B------:R-:W-:Y:S01]  /*abd0*/  IMAD R7, R8, UR41, R7 ;  /* 0x0000002908077c24 */ /* 0x000fe2000f8e0207 */
[----:B------:R-:W-:-:S03]  /*abe0*/  MOV R2, R4 ;  /* 0x0000000400027202 */ /* 0x000fc60000000f00 */
[----:B------:R-:W-:Y:S01]  /*abf0*/  IMAD.IADD R0, R5, 0x1, R7 ;  /* 0x0000000105007824 */ /* 0x000fe200078e0207 */
[----:B------:R-:W-:Y:S06]  /*ac00*/  @!P0 BRA `(.L_x_180) ;  /* 0x0000005000288947 */ /* 0x000fec0003800000 */
[----:B------:R-:W-:Y:S01]  /*ac10*/  LOP3.LUT R4, R13, UR74, RZ, 0xfc, !PT ;  /* 0x0000004a0d047c12 */ /* 0x000fe2000f8efcff */
[----:B------:R-:W-:Y:S03]  /*ac20*/  BSSY.RECONVERGENT B1, `(.L_x_184) ;  /* 0x000002c000017945 */ /* 0x000fe60003800200 */
[----:B------:R-:W-:-:S13]  /*ac30*/  ISETP.NE.U32.AND P0, PT, R4, RZ, PT ;  /* 0x000000ff0400720c */ /* 0x000fda0003f05070 */
[----:B------:R-:W-:Y:S05]  /*ac40*/  @P0 BRA `(.L_x_185) ;  /* 0x0000000000600947 */ /* 0x000fea0003800000 */
[----:B------:R-:W0:Y:S01]  /*ac50*/  I2F.U32.RP R6, UR7 ;  /* 0x0000000700067d06 */ /* 0x000e220008209000 */
[----:B------:R-:W-:Y:S01]  /*ac60*/  IMAD.MOV.U32 R4, RZ, RZ, RZ ;  /* 0x000000ffff047224 */ /* 0x000fe200078e00ff */
[----:B------:R-:W-:Y:S01]  /*ac70*/  ISETP.NE.U32.AND P2, PT, RZ, UR7, PT ;  /* 0x00000007ff007c0c */ /* 0x000fe2000bf45070 */
[----:B------:R-:W-:-:S05]  /*ac80*/  IMAD.MOV.U32 R13, RZ, RZ, RZ ;  /* 0x000000ffff0d7224 */ /* 0x000fca00078e00ff */
        /* <DEDUP_REMOVED lines=17> */
[----:B------:R-:W-:Y:S01]  /*ada0*/  IMAD R8, R5, UR7, R12 ;  /* 0x0000000705087c24 */ /* 0x000fe2000f8e020c */
[----:B------:R-:W-:Y:S01]  /*adb0*/  MOV R12, R4 ;  /* 0x00000004000c7202 */ /* 0x000fe20000000f00 */
[----:B------:R-:W-:Y:S06]  /*adc0*/  BRA `(.L_x_186) ;  /* 0x0000000000447947 */ /* 0x000fec0003800000 */
.L_x_185:
[----:B------:R-:W0:Y:S01]  /*add0*/  LDCU.64 UR50, c[0x0][0x3b0] ;  /* 0x00007600ff3277ac */ /* 0x000e220008000a00 */
[----:B------:R-:W-:Y:S01]  /*ade0*/  MOV R8, R12 ;  /* 0x0000000c00087202 */ /* 0x000fe20000000f00 */
[----:B------:R-:W-:Y:S01]  /*adf0*/  IMAD.MOV.U32 R7, RZ, RZ, R13 ;  /* 0x000000ffff077224 */ /* 0x000fe200078e000d */
[----:B------:R-:W-:Y:S01]  /*ae00*/  MOV R4, 0xae40 ;  /* 0x0000ae4000047802 */ /* 0x000fe20000000f00 */
[----:B0-----:R-:W-:Y:S01]  /*ae10*/  IMAD.U32 R6, RZ, RZ, UR50 ;  /* 0x00000032ff067e24 */ /* 0x001fe2000f8e00ff */
[----:B------:R-:W-:-:S07]  /*ae20*/  MOV R5, UR51 ;  /* 0x0000003300057c02 */ /* 0x000fce0008000f00 */
[----:B------:R-:W-:Y:S05]  /*ae30*/  CALL.REL.NOINC `($__internal_0_$__cuda_sm20_div_s64) ;  /* 0x0000004c00e07944 */ /* 0x000fea0003c00000 */
[-C--:B------:R-:W-:Y:S01]  /*ae40*/  IADD3 R7, P0, PT, RZ, -R6.reuse, RZ ;  /* 0x80000006ff077210 */ /* 0x080fe20007f1e0ff */
[----:B------:R-:W-:Y:S01]  /*ae50*/  IMAD.MOV.U32 R8, RZ, RZ, R12 ;  /* 0x000000ffff087224 */ /* 0x000fe200078e000c */
[----:B------:R-:W-:Y:S01]  /*ae60*/  MOV R9, R13 ;  /* 0x0000000d00097202 */ /* 0x000fe20000000f00 */
[----:B------:R-:W-:Y:S01]  /*ae70*/  IMAD.MOV.U32 R13, RZ, RZ, R5 ;  /* 0x000000ffff0d7224 */ /* 0x000fe200078e0005 */
[----:B------:R-:W-:Y:S02]  /*ae80*/  IADD3.X R4, PT, PT, RZ, ~R5, RZ, P0, !PT ;  /* 0x80000005ff047210 */ /* 0x000fe400007fe4ff */
[----:B------:R-:W-:Y:S01]  /*ae90*/  MOV R12, R6 ;  /* 0x00000006000c7202 */ /* 0x000fe20000000f00 */
[----:B------:R-:W-:-:S04]  /*aea0*/  IMAD.WIDE.U32 R8, R7, UR42, R8 ;  /* 0x0000002a07087c25 */ /* 0x000fc8000f8e0008 */
[----:B------:R-:W-:-:S04]  /*aeb0*/  IMAD R4, R4, UR42, RZ ;  /* 0x0000002a04047c24 */ /* 0x000fc8000f8e02ff */
[----:B------:R-:W-:-:S04]  /*aec0*/  IMAD R7, R7, UR43, R4 ;  /* 0x0000002b07077c24 */ /* 0x000fc8000f8e0204 */
[----:B------:R-:W-:-:S07]  /*aed0*/  IMAD.IADD R7, R7, 0x1, R9 ;  /* 0x0000000107077824 */ /* 0x000fce00078e0209 */
.L_x_186:
[----:B------:R-:W-:Y:S05]  /*aee0*/  BSYNC.RECONVERGENT B1 ;  /* 0x0000000000017941 */ /* 0x000fea0003800200 */
.L_x_184:
[----:B------:R-:W-:Y:S01]  /*aef0*/  ISETP.NE.AND P0, PT, R3, 0x3, PT ;  /* 0x000000030300780c */ /* 0x000fe20003f05270 */
[----:B------:R-:W-:Y:S01]  /*af00*/  IMAD R7, R7, UR44, RZ ;  /* 0x0000002c07077c24 */ /* 0x000fe2000f8e02ff */
[----:B------:R-:W-:Y:S01]  /*af10*/  MOV R4, R2 ;  /* 0x0000000200047202 */ /* 0x000fe20000000f00 */
[----:B------:R-:W-:Y:S02]  /*af20*/  IMAD.MOV.U32 R5, RZ, RZ, R0 ;  /* 0x000000ffff057224 */ /* 0x000fe400078e0000 */
[C---:B------:R-:W-:Y:S02]  /*af30*/  IMAD R7, R8.reuse, UR45, R7 ;  /* 0x0000002d08077c24 */ /* 0x040fe4000f8e0207 */
[----:B------:R-:W-:-:S04]  /*af40*/  IMAD.WIDE.U32 R4, R8, UR44, R4 ;  /* 0x0000002c08047c25 */ /* 0x000fc8000f8e0004 */
[----:B------:R-:W-:Y:S01]  /*af50*/  IMAD.MOV.U32 R2, RZ, RZ, R4 ;  /* 0x000000ffff027224 */ /* 0x000fe200078e0004 */
[----:B------:R-:W-:Y:S01]  /*af60*/  IADD3 R0, PT, PT, R5, R7, RZ ;  /* 0x0000000705007210 */ /* 0x000fe20007ffe0ff */
[----:B------:R-:W-:Y:S06]  /*af70*/  @!P0 BRA `(.L_x_180) ;  /* 0x0000004c004c8947 */ /* 0x000fec0003800000 */
        /* <DEDUP_REMOVED lines=28> */
.L_x_188:
        /* <DEDUP_REMOVED lines=17> */
.L_x_189:
[----:B------:R-:W-:Y:S05]  /*b250*/  BSYNC.RECONVERGENT B1 ;  /* 0x0000000000017941 */ /* 0x000fea0003800200 */
.L_x_187:
        /* <DEDUP_REMOVED lines=37> */
.L_x_191:
        /* <DEDUP_REMOVED lines=8> */
[-C--:B------:R-:W-:Y:S01]  /*b530*/  IADD3 R7, P0, PT, RZ, -R6.reuse, RZ ;  /* 0x80000006ff077210 */ /* 0x080fe20007f1e0ff */
[----:B------:R-:W-:Y:S01]  /*b540*/  IMAD.MOV.U32 R8, RZ, RZ, R12 ;  /* 0x000000ffff087224 */ /* 0x000fe200078e000c */
[----:B------:R-:W-:Y:S01]  /*b550*/  MOV R9, R13 ;  /* 0x0000000d00097202 */ /* 0x000fe20000000f00 */
[----:B------:R-:W-:Y:S01]  /*b560*/  IMAD.MOV.U32 R13, RZ, RZ, R5 ;  /* 0x000000ffff0d7224 */ /* 0x000fe200078e0005 */
[----:B------:R-:W-:Y:S02]  /*b570*/  IADD3.X R4, PT, PT, RZ, ~R5, RZ, P0, !PT ;  /* 0x80000005ff047210 */ /* 0x000fe400007fe4ff */
[----:B------:R-:W-:-:S03]  /*b580*/  MOV R12, R6 ;  /* 0x00000006000c7202 */ /* 0x000fc60000000f00 */
[----:B0-----:R-:W-:Y:S02]  /*b590*/  IMAD R4, R4, UR50, RZ ;  /* 0x0000003204047c24 */ /* 0x001fe4000f8e02ff */
[----:B------:R-:W-:-:S04]  /*b5a0*/  IMAD.WIDE.U32 R8, R7, UR50, R8 ;  /* 0x0000003207087c25 */ /* 0x000fc8000f8e0008 */
[----:B------:R-:W-:-:S04]  /*b5b0*/  IMAD R7, R7, UR51, R4 ;  /* 0x0000003307077c24 */ /* 0x000fc8000f8e0204 */
[----:B------:R-:W-:-:S07]  /*b5c0*/  IMAD.IADD R7, R7, 0x1, R9 ;  /* 0x0000000107077824 */ /* 0x000fce00078e0209 */
.L_x_192:
[----:B------:R-:W-:Y:S05]  /*b5d0*/  BSYNC.RECONVERGENT B1 ;  /* 0x0000000000017941 */ /* 0x000fea0003800200 */
.L_x_190:
[----:B------:R-:W0:Y:S01]  /*b5e0*/  LDCU.64 UR50, c[0x0][0x488] ;  /* 0x00009100ff3277ac */ /* 0x000e220008000a00 */
[----:B------:R-:W-:Y:S01]  /*b5f0*/  ISETP.NE.AND P0, PT, R3, 0x5, PT ;  /* 0x000000050300780c */ /* 0x000fe20003f05270 */
[----:B------:R-:W-:Y:S01]  /*b600*/  IMAD.MOV.U32 R5, RZ, RZ, R0 ;  /* 0x000000ffff057224 */ /* 0x000fe200078e0000 */
[----:B------:R-:W-:Y:S01]  /*b610*/  MOV R4, R2 ;  /* 0x0000000200047202 */ /* 0x000fe20000000f00 */
[----:B0-----:R-:W-:-:S04]  /*b620*/  IMAD R7, R7, UR50, RZ ;  /* 0x0000003207077c24 */ /* 0x001fc8000f8e02ff */
        /* <DEDUP_REMOVED lines=33> */
.L_x_194:
        /* <DEDUP_REMOVED lines=8> */
[----:B------:R-:W-:Y:S01]  /*b8c0*/  IADD3 R7, P0, PT, RZ, -R6, RZ ;  /* 0x80000006ff077210 */ /* 0x000fe20007f1e0ff */
[----:B------:R-:W-:Y:S01]  /*b8d0*/  IMAD.MOV.U32 R9, RZ, RZ, R13 ;  /* 0x000000ffff097224 */ /* 0x000fe200078e000d */
[----:B------:R-:W-:Y:S01]  /*b8e0*/  MOV R8, R12 ;  /* 0x0000000c00087202 */ /* 0x000fe20000000f00 */
[----:B------:R-:W-:Y:S01]  /*b8f0*/  IMAD.MOV.U32 R12, RZ, RZ, R6 ;  /* 0x000000ffff0c7224 */ /* 0x000fe200078e0006 */
[----:B------:R-:W-:Y:S01]  /*b900*/  MOV R13, R5 ;  /* 0x00000005000d7202 */ /* 0x000fe20000000f00 */
[----:B------:R-:W-:-:S04]  /*b910*/  IMAD.X R4, RZ, RZ, ~R5, P0 ;  /* 0x000000ffff047224 */ /* 0x000fc800000e0e05 */
[----:B0-----:R-:W-:Y:S02]  /*b920*/  IMAD R4, R4, UR50, RZ ;  /* 0x0000003204047c24 */ /* 0x001fe4000f8e02ff */
[----:B------:R-:W-:-:S04]  /*b930*/  IMAD.WIDE.U32 R8, R7, UR50, R8 ;  /* 0x0000003207087c25 */ /* 0x000fc8000f8e0008 */
[----:B------:R-:W-:-:S05]  /*b940*/  IMAD R7, R7, UR51, R4 ;  /* 0x0000003307077c24 */ /* 0x000fca000f8e0204 */
[----:B------:R-:W-:-:S07]  /*b950*/  IADD3 R7, PT, PT, R7, R9, RZ ;  /* 0x0000000907077210 */ /* 0x000fce0007ffe0ff */
.L_x_195:
[----:B------:R-:W-:Y:S05]  /*b960*/  BSYNC.RECONVERGENT B1 ;  /* 0x0000000000017941 */ /* 0x000fea0003800200 */
.L_x_193:
[----:B------:R-:W0:Y:S01]  /*b970*/  LDCU.64 UR50, c[0x0][0x490] ;  /* 0x00009200ff3277ac */ /* 0x000e220008000a00 */
[----:B------:R-:W-:Y:S01]  /*b980*/  ISETP.NE.AND P0, PT, R3, 0x6, PT ;  /* 0x000000060300780c */ /* 0x000fe20003f05270 */
[----:B------:R-:W-:Y:S01]  /*b990*/  IMAD.MOV.U32 R4, RZ, RZ, R2 ;  /* 0x000000ffff047224 */ /* 0x000fe200078e0002 */
[----:B------:R-:W-:Y:S01]  /*b9a0*/  MOV R5, R0 ;  /* 0x0000000000057202 */ /* 0x000fe20000000f00 */
[----:B0-----:R-:W-:Y:S02]  /*b9b0*/  IMAD R7, R7, UR50, RZ ;  /* 0x0000003207077c24 */ /* 0x001fe4000f8e02ff */
[----:B------:R-:W-:-:S04]  /*b9c0*/  IMAD.WIDE.U32 R4, R8, UR50, R4 ;  /* 0x0000003208047c25 */ /* 0x000fc8000f8e0004 */
[----:B------:R-:W-:Y:S02]  /*b9d0*/  IMAD R7, R8, UR51, R7 ;  /* 0x0000003308077c24 */ /* 0x000fe4000f8e0207 */
[----:B------:R-:W-:-:S03]  /*b9e0*/  IMAD.MOV.U32 R2, RZ, RZ, R4 ;  /* 0x000000ffff027224 */ /* 0x000fc600078e0004 */
[----:B------:R-:W-:Y:S01]  /*b9f0*/  IADD3 R0, PT, PT, R5, R7, RZ ;  /* 0x0000000705007210 */ /* 0x000fe20007ffe0ff */
        /* <DEDUP_REMOVED lines=29> */
.L_x_197:
        /* <DEDUP_REMOVED lines=18> */
.L_x_198:
[----:B------:R-:W-:Y:S05]  /*bcf0*/  BSYNC.RECONVERGENT B1 ;  /* 0x0000000000017941 */ /* 0x000fea0003800200 */
.L_x_196:
        /* <DEDUP_REMOVED lines=38> */
.L_x_200:
        /* <DEDUP_REMOVED lines=18> */
.L_x_201:
[----:B------:R-:W-:Y:S05]  /*c080*/  BSYNC.RECONVERGENT B1 ;  /* 0x0000000000017941 */ /* 0x000fea0003800200 */
.L_x_199:
        /* <DEDUP_REMOVED lines=38> */
.L_x_203:
        /* <DEDUP_REMOVED lines=18> */
.L_x_204:
[----:B------:R-:W-:Y:S05]  /*c410*/  BSYNC.RECONVERGENT B1 ;  /* 0x0000000000017941 */ /* 0x000fea0003800200 */
.L_x_202:
        /* <DEDUP_REMOVED lines=38> */
.L_x_206:
        /* <DEDUP_REMOVED lines=18> */
.L_x_207:
[----:B------:R-:W-:Y:S05]  /*c7a0*/  BSYNC.RECONVERGENT B1 ;  /* 0x0000000000017941 */ /* 0x000fea0003800200 */
.L_x_205:
        /* <DEDUP_REMOVED lines=38> */
.L_x_209:
        /* <DEDUP_REMOVED lines=18> */
.L_x_210:
[----:B------:R-:W-:Y:S05]  /*cb30*/  BSYNC.RECONVERGENT B1 ;  /* 0x0000000000017941 */ /* 0x000fea0003800200 */
.L_x_208:
        /* <DEDUP_REMOVED lines=38> */
.L_x_212:
        /* <DEDUP_REMOVED lines=18> */
.L_x_213:
[----:B------:R-:W-:Y:S05]  /*cec0*/  BSYNC.RECONVERGENT B1 ;  /* 0x0000000000017941 */ /* 0x000fea0003800200 */
.L_x_211:
        /* <DEDUP_REMOVED lines=38> */
.L_x_215:
        /* <DEDUP_REMOVED lines=18> */
.L_x_216:
[----:B------:R-:W-:Y:S05]  /*d250*/  BSYNC.RECONVERGENT B1 ;  /* 0x0000000000017941 */ /* 0x000fea0003800200 */
.L_x_214:
        /* <DEDUP_REMOVED lines=38> */
.L_x_218:
        /* <DEDUP_REMOVED lines=18> */
.L_x_219:
[----:B------:R-:W-:Y:S05]  /*d5e0*/  BSYNC.RECONVERGENT B1 ;  /* 0x0000000000017941 */ /* 0x000fea0003800200 */
.L_x_217:
        /* <DEDUP_REMOVED lines=38> */
.L_x_221:
        /* <DEDUP_REMOVED lines=18> */
.L_x_222:
[----:B------:R-:W-:Y:S05]  /*d970*/  BSYNC.RECONVERGENT B1 ;  /* 0x0000000000017941 */ /* 0x000fea0003800200 */
.L_x_220:
        /* <DEDUP_REMOVED lines=38> */
.L_x_224:
        /* <DEDUP_REMOVED lines=18> */
.L_x_225:
[----:B------:R-:W-:Y:S05]  /*dd00*/  BSYNC.RECONVERGENT B1 ;  /* 0x0000000000017941 */ /* 0x000fea0003800200 */
.L_x_223:
        /* <DEDUP_REMOVED lines=38> */
.L_x_227:
        /* <DEDUP_REMOVED lines=18> */
.L_x_228:
[----:B------:R-:W-:Y:S05]  /*e090*/  BSYNC.RECONVERGENT B1 ;  /* 0x0000000000017941 */ /* 0x000fea0003800200 */
.L_x_226:
        /* <DEDUP_REMOVED lines=38> */
.L_x_230:
        /* <DEDUP_REMOVED lines=18> */
.L_x_231:
[----:B------:R-:W-:Y:S05]  /*e420*/  BSYNC.RECONVERGENT B1 ;  /* 0x0000000000017941 */ /* 0x000fea0003800200 */
.L_x_229:
        /* <DEDUP_REMOVED lines=38> */
.L_x_233:
        /* <DEDUP_REMOVED lines=18> */
.L_x_234:
[----:B------:R-:W-:Y:S05]  /*e7b0*/  BSYNC.RECONVERGENT B1 ;  /* 0x0000000000017941 */ /* 0x000fea0003800200 */
.L_x_232:
        /* <DEDUP_REMOVED lines=38> */
.L_x_236:
        /* <DEDUP_REMOVED lines=18> */
.L_x_237:
[----:B------:R-:W-:Y:S05]  /*eb40*/  BSYNC.RECONVERGENT B1 ;  /* 0x0000000000017941 */ /* 0x000fea0003800200 */
.L_x_235:
        /* <DEDUP_REMOVED lines=38> */
.L_x_239:
        /* <DEDUP_REMOVED lines=18> */
.L_x_240:
[----:B------:R-:W-:Y:S05]  /*eed0*/  BSYNC.RECONVERGENT B1 ;  /* 0x0000000000017941 */ /* 0x000fea0003800200 */
.L_x_238:
        /* <DEDUP_REMOVED lines=38> */
.L_x_242:
        /* <DEDUP_REMOVED lines=18> */
.L_x_243:
[----:B------:R-:W-:Y:S05]  /*f260*/  BSYNC.RECONVERGENT B1 ;  /* 0x0000000000017941 */ /* 0x000fea0003800200 */
.L_x_241:
        /* <DEDUP_REMOVED lines=38> */
.L_x_245:
        /* <DEDUP_REMOVED lines=18> */
.L_x_246:
[----:B------:R-:W-:Y:S05]  /*f5f0*/  BSYNC.RECONVERGENT B1 ;  /* 0x0000000000017941 */ /* 0x000fea0003800200 */
.L_x_244:
        /* <DEDUP_REMOVED lines=16> */
[----:B------:R-:W-:-:S06]  /*f700*/  ISETP.NE.U32.AND P2, PT, RZ, UR28, PT ;  /* 0x0000001cff007c0c */ /* 0x000fcc000bf45070 */
[----:B0-----:R-:W0:Y:S02]  /*f710*/  MUFU.RCP R7, R7 ;  /* 0x0000000700077308 */ /* 0x001e240000001000 */
[----:B0-----:R-:W-:Y:S01]  /*f720*/  IADD3 R8, PT, PT, R7, 0xffffffe, RZ ;  /* 0x0ffffffe07087810 */ /* 0x001fe20007ffe0ff */
[----:B------:R-:W-:-:S05]  /*f730*/  IMAD.MOV.U32 R7, RZ, RZ, RZ ;  /* 0x000000ffff077224 */ /* 0x000fca00078e00ff */
[----:B------:R-:W0:Y:S02]  /*f740*/  F2I.FTZ.U32.TRUNC.NTZ R5, R8 ;  /* 0x0000000800057305 */ /* 0x000e24000021f000 */
[----:B0-----:R-:W-:-:S04]  /*f750*/  IMAD.MOV R9, RZ, RZ, -R5 ;  /* 0x000000ffff097224 */ /* 0x001fc800078e0a05 */
        /* <DEDUP_REMOVED lines=15> */
.L_x_248:
        /* <DEDUP_REMOVED lines=8> */
[----:B------:R-:W-:Y:S01]  /*f8d0*/  IADD3 R7, P0, PT, RZ, -R6, RZ ;  /* 0x80000006ff077210 */ /* 0x000fe20007f1e0ff */
[----:B------:R-:W-:Y:S01]  /*f8e0*/  IMAD.MOV.U32 R8, RZ, RZ, R12 ;  /* 0x000000ffff087224 */ /* 0x000fe200078e000c */
[----:B------:R-:W-:Y:S02]  /*f8f0*/  MOV R9, R13 ;  /* 0x0000000d00097202 */ /* 0x000fe40000000f00 */
[----:B------:R-:W-:-:S05]  /*f900*/  IADD3.X R4, PT, PT, RZ, ~R5, RZ, P0, !PT ;  /* 0x80000005ff047210 */ /* 0x000fca00007fe4ff */
[----:B0-----:R-:W-:Y:S02]  /*f910*/  IMAD R4, R4, UR50, RZ ;  /* 0x0000003204047c24 */ /* 0x001fe4000f8e02ff */
[----:B------:R-:W-:-:S04]  /*f920*/  IMAD.WIDE.U32 R8, R7, UR50, R8 ;  /* 0x0000003207087c25 */ /* 0x000fc8000f8e0008 */
[----:B------:R-:W-:-:S04]  /*f930*/  IMAD R7, R7, UR51, R4 ;  /* 0x0000003307077c24 */ /* 0x000fc8000f8e0204 */
[----:B------:R-:W-:Y:S01]  /*f940*/  IMAD.IADD R4, R7, 0x1, R9 ;  /* 0x0000000107047824 */ /* 0x000fe200078e0209 */
[----:B------:R-:W-:-:S07]  /*f950*/  MOV R7, R5 ;  /* 0x0000000500077202 */ /* 0x000fce0000000f00 */
.L_x_249:
[----:B------:R-:W-:Y:S05]  /*f960*/  BSYNC.RECONVERGENT B1 ;  /* 0x0000000000017941 */ /* 0x000fea0003800200 */
.L_x_247:
[----:B------:R-:W0:Y:S01]  /*f970*/  LDCU.64 UR50, c[0x0][0x520] ;  /* 0x0000a400ff3277ac */ /* 0x000e220008000a00 */
[----:B------:R-:W-:Y:S02]  /*f980*/  ISETP.NE.AND P0, PT, R3, 0x18, PT ;  /* 0x000000180300780c */ /* 0x000fe40003f05270 */
[----:B------:R-:W-:Y:S01]  /*f990*/  MOV R5, R0 ;  /* 0x0000000000057202 */ /* 0x000fe20000000f00 */
[----:B0-----:R-:W-:Y:S02]  /*f9a0*/  IMAD R9, R4, UR50, RZ ;  /* 0x0000003204097c24 */ /* 0x001fe4000f8e02ff */
        /* <DEDUP_REMOVED lines=12> */
[----:B------:R-:W-:-:S06]  /*fa70*/  ISETP.NE.U32.AND P1, PT, RZ, UR29, PT ;  /* 0x0000001dff007c0c */ /* 0x000fcc000bf25070 */
[----:B0-----:R-:W0:Y:S02]  /*fa80*/  MUFU.RCP R7, R7 ;  /* 0x0000000700077308 */ /* 0x001e240000001000 */
[----:B0-----:R-:W-:Y:S02]  /*fa90*/  VIADD R8, R7, 0xffffffe ;  /* 0x0ffffffe07087836 */ /* 0x001fe40000000000 */
[----:B------:R-:W-:-:S04]  /*faa0*/  IMAD.MOV.U32 R7, RZ, RZ, RZ ;  /* 0x000000ffff077224 */ /* 0x000fc800078e00ff */
[----:B------:R-:W0:Y:S02]  /*fab0*/  F2I.FTZ.U32.TRUNC.NTZ R5, R8 ;  /* 0x0000000800057305 */ /* 0x000e24000021f000 */
[----:B0-----:R-:W-:-:S05]  /*fac0*/  IADD3 R9, PT, PT, RZ, -R5, RZ ;  /* 0x80000005ff097210 */ /* 0x001fca0007ffe0ff */
        /* <DEDUP_REMOVED lines=11> */
.L_x_251:
        /* <DEDUP_REMOVED lines=10> */
.L_x_252:
[----:B------:R-:W-:Y:S05]  /*fc20*/  BSYNC.RECONVERGENT B1 ;  /* 0x0000000000017941 */ /* 0x000fea0003800200 */
.L_x_250:
[----:B------:R-:W0:Y:S01]  /*fc30*/  LDCU.64 UR50, c[0x0][0x528] ;  /* 0x0000a500ff3277ac */ /* 0x000e220008000a00 */
[----:B------:R-:W-:Y:S01]  /*fc40*/  MOV R4, R2 ;  /* 0x0000000200047202 */ /* 0x000fe20000000f00 */
[----:B------:R-:W-:Y:S02]  /*fc50*/  IMAD.MOV.U32 R5, RZ, RZ, R0 ;  /* 0x000000ffff057224 */ /* 0x000fe400078e0000 */
[----:B0-----:R-:W-:Y:S02]  /*fc60*/  IMAD R7, R7, UR50, RZ ;  /* 0x0000003207077c24 */ /* 0x001fe4000f8e02ff */
[----:B------:R-:W-:-:S04]  /*fc70*/  IMAD.WIDE.U32 R4, R6, UR50, R4 ;  /* 0x0000003206047c25 */ /* 0x000fc8000f8e0004 */
[----:B------:R-:W-:Y:S01]  /*fc80*/  IMAD R7, R6, UR51, R7 ;  /* 0x0000003306077c24 */ /* 0x000fe2000f8e0207 */
[----:B------:R-:W-:-:S03]  /*fc90*/  MOV R2, R4 ;  /* 0x0000000400027202 */ /* 0x000fc60000000f00 */
[----:B------:R-:W-:-:S07]  /*fca0*/  IMAD.IADD R0, R5, 0x1, R7 ;  /* 0x0000000105007824 */ /* 0x000fce00078e0207 */
.L_x_180:
[----:B------:R-:W0:Y:S02]  /*fcb0*/  LDCU.64 UR50, c[0x0][0x390] ;  /* 0x00007200ff3277ac */ /* 0x000e240008000a00 */
[----:B0-----:R-:W-:-:S04]  /*fcc0*/  LEA R4, P0, R2, UR50, 0x2 ;  /* 0x0000003202047c11 */ /* 0x001fc8000f8010ff */
[----:B------:R-:W-:-:S05]  /*fcd0*/  LEA.HI.X R5, R2, UR51, R0, 0x2, P0 ;  /* 0x0000003302057c11 */ /* 0x000fca00080f1400 */
[----:B------:R-:W2:Y:S04]  /*fce0*/  LDG.E.U16 R2, desc[UR30][R4.64+0x2] ;  /* 0x0000021e04027981 */ /* 0x000ea8000c1e1500 */
[----:B------:R2:W3:Y:S01]  /*fcf0*/  LDG.E.U16 R0, desc[UR30][R4.64] ;  /* 0x0000001e04007981 */ /* 0x0004e2000c1e1500 */
[----:B------:R-:W0:Y:S01]  /*fd00*/  LDC.64 R6, c[0x0][0x388] ;  /* 0x0000e200ff067b82 */ /* 0x000e220000000a00 */
[----:B------:R-:W-:-:S04]  /*fd10*/  IADD3 R14, P0, PT, R16, R14, RZ ;  /* 0x0000000e100e7210 */ /* 0x000fc80007f1e0ff */
[----:B------:R-:W-:Y:S02]  /*fd20*/  IADD3.X R15, PT, PT, RZ, R15, RZ, P0, !PT ;  /* 0x0000000fff0f7210 */ /* 0x000fe400007fe4ff */
[----:B------:R-:W-:-:S04]  /*fd30*/  ISETP.GE.U32.AND P0, PT, R14, UR32, PT ;  /* 0x000000200e007c0c */ /* 0x000fc8000bf06070 */
[----:B------:R-:W-:Y:S01]  /*fd40*/  ISETP.GE.AND.EX P0, PT, R15, UR33, PT, P0 ;  /* 0x000000210f007c0c */ /* 0x000fe2000bf06300 */
[----:B--2---:R-:W-:-:S05]  /*fd50*/  HADD2 R5, -R2.H0_H0, -RZ.H0_H0 ;  /* 0xa00000ff02057230 */ /* 0x004fca0000000900 */
[----:B------:R-:W-:-:S04]  /*fd60*/  PRMT R5, R5, 0x5410, RZ ;  /* 0x0000541005057816 */ /* 0x000fc800000000ff */
[----:B---3--:R-:W-:-:S05]  /*fd70*/  PRMT R5, R0, 0x5410, R5 ;  /* 0x0000541000057816 */ /* 0x008fca0000000005 */
[----:B0-----:R1:W-:Y:S01]  /*fd80*/  STG.E desc[UR30][R6.64], R5 ;  /* 0x0000000506007986 */ /* 0x0013e2000c10191e */
[----:B------:R-:W-:Y:S05]  /*fd90*/  @!P0 BRA `(.L_x_253) ;  /* 0xffffffa400f88947 */ /* 0x000fea000383ffff */
[----:B------:R-:W-:Y:S05]  /*fda0*/  BSYNC.RECONVERGENT B0 ;  /* 0x0000000000007941 */ /* 0x000fea0003800200 */
.L_x_176:
[----:B------:R-:W-:Y:S05]  /*fdb0*/  EXIT ;  /* 0x000000000000794d */ /* 0x000fea0003800000 */
        .weak           $__internal_0_$__cuda_sm20_div_s64
        .type           $__internal_0_$__cuda_sm20_div_s64,@function
        .size           $__internal_0_$__cuda_sm20_div_s64,($__internal_1_$__cuda_sm20_div_u64 - $__internal_0_$__cuda_sm20_div_s64)
$__internal_0_$__cuda_sm20_div_s64:
[-C--:B------:R-:W-:Y:S02]  /*fdc0*/  IADD3 R10, P2, PT, RZ, -R6.reuse, RZ ;  /* 0x80000006ff0a7210 */ /* 0x080fe40007f5e0ff */
[----:B------:R-:W-:Y:S02]  /*fdd0*/  ISETP.GE.AND P0, PT, R5, RZ, PT ;  /* 0x000000ff0500720c */ /* 0x000fe40003f06270 */
[----:B------:R-:W-:Y:S01]  /*fde0*/  ISETP.GE.AND P4, PT, R7, RZ, PT ;  /* 0x000000ff0700720c */ /* 0x000fe20003f86270 */
[----:B------:R-:W-:Y:S01]  /*fdf0*/  IMAD.X R9, RZ, RZ, ~R5, P2 ;  /* 0x000000ffff097224 */ /* 0x000fe200010e0e05 */
[----:B------:R-:W-:-:S04]  /*fe00*/  SEL R10, R10, R6, !P0 ;  /* 0x000000060a0a7207 */ /* 0x000fc80004000000 */
[----:B------:R-:W-:-:S04]  /*fe10*/  SEL R11, R9, R5, !P0 ;  /* 0x00000005090b7207 */ /* 0x000fc80004000000 */
[----:B------:R-:W0:Y:S08]  /*fe20*/  I2F.U64.RP R18, R10 ;  /* 0x0000000a00127312 */ /* 0x000e300000309000 */
[----:B0-----:R-:W0:Y:S02]  /*fe30*/  MUFU.RCP R18, R18 ;  /* 0x0000001200127308 */ /* 0x001e240000001000 */
[----:B0-----:R-:W-:-:S06]  /*fe40*/  IADD3 R18, PT, PT, R18, 0x1ffffffe, RZ ;  /* 0x1ffffffe12127810 */ /* 0x001fcc0007ffe0ff */
[----:B------:R-:W0:Y:S02]  /*fe50*/  F2I.U64.TRUNC R18, R18 ;  /* 0x0000001200127311 */ /* 0x000e24000020d800 */
[----:B0-----:R-:W-:-:S04]  /*fe60*/  IMAD.WIDE.U32 R22, R18, R10, RZ ;  /* 0x0000000a12167225 */ /* 0x001fc800078e00ff */
[C---:B------:R-:W-:Y:S01]  /*fe70*/  IMAD R9, R18.reuse, R11, R23 ;  /* 0x0000000b12097224 */ /* 0x040fe200078e0217 */
[----:B------:R-:W-:Y:S02]  /*fe80*/  IADD3 R24, P0, PT, RZ, -R22, RZ ;  /* 0x80000016ff187210 */ /* 0x000fe40007f1e0ff */
[----:B------:R-:W-:Y:S01]  /*fe90*/  MOV R23, R18 ;  /* 0x0000001200177202 */ /* 0x000fe20000000f00 */
[----:B------:R-:W-:Y:S02]  /*fea0*/  IMAD R9, R19, R10, R9 ;  /* 0x0000000a13097224 */ /* 0x000fe400078e0209 */
[----:B------:R-:W-:-:S04]  /*feb0*/  IMAD.HI.U32 R22, R18, R24, RZ ;  /* 0x0000001812167227 */ /* 0x000fc800078e00ff */
[----:B------:R-:W-:-:S04]  /*fec0*/  IMAD.X R9, RZ, RZ, ~R9, P0 ;  /* 0x000000ffff097224 */ /* 0x000fc800000e0e09 */
[----:B------:R-:W-:-:S04]  /*fed0*/  IMAD.WIDE.U32 R22, P0, R18, R9, R22 ;  /* 0x0000000912167225 */ /* 0x000fc80007800016 */
[----:B------:R-:W-:-:S04]  /*fee0*/  IMAD.HI.U32 R23, P2, R19, R24, R22 ;  /* 0x0000001813177227 */ /* 0x000fc80007840016 */
[CC--:B------:R-:W-:Y:S02]  /*fef0*/  IMAD R22, R19.reuse, R9.reuse, RZ ;  /* 0x0000000913167224 */ /* 0x0c0fe400078e02ff */
[----:B------:R-:W-:-:S03]  /*ff00*/  IMAD.HI.U32 R9, R19, R9, RZ ;  /* 0x0000000913097227 */ /* 0x000fc600078e00ff */
[----:B------:R-:W-:Y:S01]  /*ff10*/  IADD3 R23, P3, PT, R22, R23, RZ ;  /* 0x0000001716177210 */ /* 0x000fe20007f7e0ff */
[----:B------:R-:W-:-:S04]  /*ff20*/  IMAD.X R9, R9, 0x1, R19, P0 ;  /* 0x0000000109097824 */ /* 0x000fc800000e0613 */
[----:B------:R-:W-:Y:S01]  /*ff30*/  IMAD.WIDE.U32 R18, R23, R10, RZ ;  /* 0x0000000a17127225 */ /* 0x000fe200078e00ff */
[----:B------:R-:W-:-:S03]  /*ff40*/  IADD3.X R9, PT, PT, RZ, RZ, R9, P3, P2 ;  /* 0x000000ffff097210 */ /* 0x000fc60001fe4409 */
[----:B------:R-:W-:Y:S01]  /*ff50*/  IMAD R22, R23, R11, R19 ;  /* 0x0000000b17167224 */ /* 0x000fe200078e0213 */
[----:B------:R-:W-:-:S03]  /*ff60*/  IADD3 R19, P0, PT, RZ, -R18, RZ ;  /* 0x80000012ff137210 */ /* 0x000fc60007f1e0ff */
[----:B------:R-:W-:Y:S02]  /*ff70*/  IMAD R18, R9, R10, R22 ;  /* 0x0000000a09127224 */ /* 0x000fe400078e0216 */
[----:B------:R-:W-:-:S03]  /*ff80*/  IMAD.HI.U32 R22, R23, R19, RZ ;  /* 0x0000001317167227 */ /* 0x000fc600078e00ff */
[----:B------:R-:W-:-:S05]  /*ff90*/  IADD3.X R18, PT, PT, RZ, ~R18, RZ, P0, !PT ;  /* 0x80000012ff127210 */ /* 0x000fca00007fe4ff */
[----:B------:R-:W-:-:S04]  /*ffa0*/  IMAD.WIDE.U32 R22, P0, R23, R18, R22 ;  /* 0x0000001217167225 */ /* 0x000fc80007800016 */
[C---:B------:R-:W-:Y:S02]  /*ffb0*/  IMAD R24, R9.reuse, R18, RZ ;  /* 0x0000001209187224 */ /* 0x040fe400078e02ff */
[----:B------:R-:W-:Y:S01]  /*ffc0*/  IMAD.HI.U32 R22, P2, R9, R19, R22 ;  /* 0x0000001309167227 */ /* 0x000fe20007840016 */
[----:B------:R-:W-:-:S03]  /*ffd0*/  IADD3 R23, P5, PT, RZ, -R8, RZ ;  /* 0x80000008ff177210 */ /* 0x000fc60007fbe0ff */
[----:B------:R-:W-:Y:S01]  /*ffe0*/  IMAD.HI.U32 R18, R9, R18, RZ ;  /* 0x0000001209127227 */ /* 0x000fe200078e00ff */
[----:B------:R-:W-:Y:S02]  /*fff0*/  SEL R23, R23, R8, !P4 ;  /* 0x0000000817177207 */ /* 0x000fe40006000000 */
[----:B------:R-:W-:Y:S01]  /*10000*/  IADD3 R24, P3, PT, R24, R22, RZ ;  /* 0x0000001618187210 */ /* 0x000fe20007f7e0ff */
[----:B------:R-:W-:Y:S01]  /*10010*/  IMAD.X R19, RZ, RZ, ~R7, P5 ;  /* 0x000000ffff137224 */ /* 0x000fe200028e0e07 */
[----:B------:R-:W-:Y:S01]  /*10020*/  IADD3.X R18, PT, PT, R18, R9, RZ, P0, !PT ;  /* 0x0000000912127210 */ /* 0x000fe200007fe4ff */
[----:B------:R-:W-:Y:S02]  /*10030*/  IMAD.MOV.U32 R9, RZ, RZ, RZ ;  /* 0x000000ffff097224 */ /* 0x000fe400078e00ff */
[----:B------:R-:W-:Y:S01]  /*10040*/  IMAD.HI.U32 R8, R24, R23, RZ ;  /* 0x0000001718087227 */ /* 0x000fe200078e00ff */
[----:B------:R-:W-:-:S05]  /*10050*/  SEL R19, R19, R7, !P4 ;  /* 0x0000000713137207 */ /* 0x000fca0006000000 */
[----:B------:R-:W-:Y:S01]  /*10060*/  IMAD.WIDE.U32 R24, R24, R19, R8 ;  /* 0x0000001318187225 */ /* 0x000fe200078e0008 */
[----:B------:R-:W-:-:S05]  /*10070*/  IADD3.X R8, PT, PT, RZ, RZ, R18, P3, P2 ;  /* 0x000000ffff087210 */ /* 0x000fca0001fe4412 */
[----:B------:R-:W-:-:S04]  /*10080*/  IMAD.HI.U32 R24, P0, R8, R23, R24 ;  /* 0x0000001708187227 */ /* 0x000fc80007800018 */
[CC--:B------:R-:W-:Y:S02]  /*10090*/  IMAD R18, R8.reuse, R19.reuse, RZ ;  /* 0x0000001308127224 */ /* 0x0c0fe400078e02ff */
[----:B------:R-:W-:-:S03]  /*100a0*/  IMAD.HI.U32 R8, R8, R19, RZ ;  /* 0x0000001308087227 */ /* 0x000fc600078e00ff */
[----:B------:R-:W-:Y:S02]  /*100b0*/  IADD3 R18, P2, PT, R18, R24, RZ ;  /* 0x0000001812127210 */ /* 0x000fe40007f5e0ff */
[----:B------:R-:W-:-:S03]  /*100c0*/  IADD3.X R22, PT, PT, R8, RZ, RZ, P0, !PT ;  /* 0x000000ff08167210 */ /* 0x000fc600007fe4ff */
[----:B------:R-:W-:-:S04]  /*100d0*/  IMAD.WIDE.U32 R8, R18, R10, RZ ;  /* 0x0000000a12087225 */ /* 0x000fc800078e00ff */
[----:B------:R-:W-:Y:S01]  /*100e0*/  IMAD.X R22, RZ, RZ, R22, P2 ;  /* 0x000000ffff167224 */ /* 0x000fe200010e0616 */
[----:B------:R-:W-:Y:S01]  /*100f0*/  IADD3 R8, P2, PT, -R8, R23, RZ ;  /* 0x0000001708087210 */ /* 0x000fe20007f5e1ff */
[C---:B------:R-:W-:Y:S01]  /*10100*/  IMAD R9, R18.reuse, R11, R9 ;  /* 0x0000000b12097224 */ /* 0x040fe200078e0209 */
[----:B------:R-:W-:Y:S02]  /*10110*/  IADD3 R23, P3, PT, R18, 0x1, RZ ;  /* 0x0000000112177810 */ /* 0x000fe40007f7e0ff */
[-C--:B------:R-:W-:Y:S01]  /*10120*/  ISETP.GE.U32.AND P0, PT, R8, R10.reuse, PT ;  /* 0x0000000a0800720c */ /* 0x080fe20003f06070 */
[----:B------:R-:W-:-:S05]  /*10130*/  IMAD R9, R22, R10, R9 ;  /* 0x0000000a16097224 */ /* 0x000fca00078e0209 */
[----:B------:R-:W-:Y:S02]  /*10140*/  IADD3.X R19, PT, PT, ~R9, R19, RZ, P2, !PT ;  /* 0x0000001309137210 */ /* 0x000fe400017fe5ff */
[----:B------:R-:W-:Y:S02]  /*10150*/  IADD3 R9, P2, PT, R8, -R10, RZ ;  /* 0x8000000a08097210 */ /* 0x000fe40007f5e0ff */
[----:B------:R-:W-:-:S04]  /*10160*/  ISETP.GE.U32.AND.EX P0, PT, R19, R11, PT, P0 ;  /* 0x0000000b1300720c */ /* 0x000fc80003f06100 */
[----:B------:R-:W-:Y:S01]  /*10170*/  SEL R24, R9, R8, P0 ;  /* 0x0000000809187207 */ /* 0x000fe20000000000 */
[----:B------:R-:W-:Y:S01]  /*10180*/  IMAD.X R8, R19, 0x1, ~R11, P2 ;  /* 0x0000000113087824 */ /* 0x000fe200010e0e0b */
[----:B------:R-:W-:Y:S02]  /*10190*/  SEL R9, R23, R18, P0 ;  /* 0x0000001217097207 */ /* 0x000fe40000000000 */
[----:B------:R-:W-:Y:S02]  /*101a0*/  IADD3.X R18, PT, PT, RZ, R22, RZ, P3, !PT ;  /* 0x00000016ff127210 */ /* 0x000fe40001ffe4ff */
[----:B------:R-:W-:Y:S02]  /*101b0*/  SEL R19, R8, R19, P0 ;  /* 0x0000001308137207 */ /* 0x000fe40000000000 */
[----:B------:R-:W-:Y:S02]  /*101c0*/  ISETP.GE.U32.AND P2, PT, R24, R10, PT ;  /* 0x0000000a1800720c */ /* 0x000fe40003f46070 */
[----:B------:R-:W-:-:S02]  /*101d0*/  SEL R8, R18, R22, P0 ;  /* 0x0000001612087207 */ /* 0x000fc40000000000 */
[----:B------:R-:W-:Y:S02]  /*101e0*/  IADD3 R18, P3, PT, R9, 0x1, RZ ;  /* 0x0000000109127810 */ /* 0x000fe40007f7e0ff */
[----:B------:R-:W-:-:S03]  /*101f0*/  ISETP.GE.U32.AND.EX P0, PT, R19, R11, PT, P2 ;  /* 0x0000000b1300720c */ /* 0x000fc60003f06120 */
[----:B------:R-:W-:Y:S01]  /*10200*/  IMAD.X R10, RZ, RZ, R8, P3 ;  /* 0x000000ffff0a7224 */ /* 0x000fe200018e0608 */
[----:B------:R-:W-:Y:S02]  /*10210*/  SEL R9, R18, R9, P0 ;  /* 0x0000000912097207 */ /* 0x000fe40000000000 */
[----:B------:R-:W-:Y:S02]  /*10220*/  LOP3.LUT R18, R5, R7, RZ, 0x3c, !PT ;  /* 0x0000000705127212 */ /* 0x000fe400078e3cff */
[----:B------:R-:W-:Y:S02]  /*10230*/  SEL R8, R10, R8, P0 ;  /* 0x000000080a087207 */ /* 0x000fe40000000000 */
[----:B------:R-:W-:Y:S02]  /*10240*/  IADD3 R11, P3, PT, RZ, -R9, RZ ;  /* 0x80000009ff0b7210 */ /* 0x000fe40007f7e0ff */
[----:B------:R-:W-:Y:S02]  /*10250*/  ISETP.GE.AND P2, PT, R18, RZ, PT ;  /* 0x000000ff1200720c */ /* 0x000fe40003f46270 */
[----:B------:R-:W-:-:S02]  /*10260*/  ISETP.NE.U32.AND P0, PT, R6, RZ, PT ;  /* 0x000000ff0600720c */ /* 0x000fc40003f05070 */
[-C--:B------:R-:W-:Y:S02]  /*10270*/  IADD3.X R10, PT, PT, RZ, ~R8.reuse, RZ, P3, !PT ;  /* 0x80000008ff0a7210 */ /* 0x080fe40001ffe4ff */
[----:B------:R-:W-:Y:S01]  /*10280*/  SEL R6, R11, R9, !P2 ;  /* 0x000000090b067207 */ /* 0x000fe20005000000 */
[----:B------:R-:W-:Y:S01]  /*10290*/  HFMA2 R9, -RZ, RZ, 0, 0 ;  /* 0x00000000ff097431 */ /* 0x000fe200000001ff */
[----:B------:R-:W-:Y:S02]  /*102a0*/  ISETP.NE.AND.EX P0, PT, R5, RZ, PT, P0 ;  /* 0x000000ff0500720c */ /* 0x000fe40003f05300 */
[----:B------:R-:W-:Y:S01]  /*102b0*/  SEL R5, R10, R8, !P2 ;  /* 0x000000080a057207 */ /* 0x000fe20005000000 */
[----:B------:R-:W-:Y:S01]  /*102c0*/  IMAD.MOV.U32 R8, RZ, RZ, R4 ;  /* 0x000000ffff087224 */ /* 0x000fe200078e0004 */
[----:B------:R-:W-:Y:S02]  /*102d0*/  SEL R6, R6, 0xffffffff, P0 ;  /* 0xffffffff06067807 */ /* 0x000fe40000000000 */
[----:B------:R-:W-:Y:S01]  /*102e0*/  SEL R5, R5, 0xffffffff, P0 ;  /* 0xffffffff05057807 */ /* 0x000fe20000000000 */
[----:B------:R-:W-:Y:S06]  /*102f0*/  RET.REL.NODEC R8 `(_ZN2at6native26_fft_conjugate_copy_kernelIN3c107complexINS2_4HalfEEE16OffsetCalculatorILi1ElLb0EENS0_33HermitianSymmetryOffsetCalculatorIlEEEEvlPT_PKSA_T0_T1_) ;  /* 0xfffffefc08407950 */ /* 0x000fec0003c3ffff */
        .weak           $__internal_1_$__cuda_sm20_div_u64
        .type           $__internal_1_$__cuda_sm20_div_u64,@function
        .size           $__internal_1_$__cuda_sm20_div_u64,($__internal_2_$__cuda_sm20_rem_s64 - $__internal_1_$__cuda_sm20_div_u64)
$__internal_1_$__cuda_sm20_div_u64:
[----:B------:R-:W-:-:S04]  /*10300*/  IMAD.MOV.U32 R27, RZ, RZ, RZ ;  /* 0x000000ffff1b7224 */ /* 0x000fc800078e00ff */
[----:B------:R-:W0:Y:S08]  /*10310*/  I2F.U64.RP R5, R26 ;  /* 0x0000001a00057312 */ /* 0x000e300000309000 */
[----:B0-----:R-:W0:Y:S02]  /*10320*/  MUFU.RCP R5, R5 ;  /* 0x0000000500057308 */ /* 0x001e240000001000 */
[----:B0-----:R-:W-:-:S06]  /*10330*/  IADD3 R6, PT, PT, R5, 0x1ffffffe, RZ ;  /* 0x1ffffffe05067810 */ /* 0x001fcc0007ffe0ff */
[----:B------:R-:W0:Y:S02]  /*10340*/  F2I.U64.TRUNC R6, R6 ;  /* 0x0000000600067311 */ /* 0x000e24000020d800 */
[----:B0-----:R-:W-:-:S04]  /*10350*/  IMAD.WIDE.U32 R8, R6, R26, RZ ;  /* 0x0000001a06087225 */ /* 0x001fc800078e00ff */
[----:B------:R-:W-:Y:S01]  /*10360*/  IMAD R9, R7, R26, R9 ;  /* 0x0000001a07097224 */ /* 0x000fe200078e0209 */
[----:B------:R-:W-:-:S05]  /*10370*/  IADD3 R11, P0, PT, RZ, -R8, RZ ;  /* 0x80000008ff0b7210 */ /* 0x000fca0007f1e0ff */
[----:B------:R-:W-:-:S04]  /*10380*/  IMAD.HI.U32 R8, R6, R11, RZ ;  /* 0x0000000b06087227 */ /* 0x000fc800078e00ff */
[----:B------:R-:W-:Y:S01]  /*10390*/  IMAD.X R13, RZ, RZ, ~R9, P0 ;  /* 0x000000ffff0d7224 */ /* 0x000fe200000e0e09 */
[----:B------:R-:W-:-:S03]  /*103a0*/  MOV R9, R6 ;  /* 0x0000000600097202 */ /* 0x000fc60000000f00 */
[-C--:B------:R-:W-:Y:S02]  /*103b0*/  IMAD R15, R7, R13.reuse, RZ ;  /* 0x0000000d070f7224 */ /* 0x080fe400078e02ff */
[----:B------:R-:W-:-:S04]  /*103c0*/  IMAD.WIDE.U32 R8, P0, R6, R13, R8 ;  /* 0x0000000d06087225 */ /* 0x000fc80007800008 */
[----:B------:R-:W-:-:S04]  /*103d0*/  IMAD.HI.U32 R5, R7, R13, RZ ;  /* 0x0000000d07057227 */ /* 0x000fc800078e00ff */
[----:B------:R-:W-:-:S04]  /*103e0*/  IMAD.HI.U32 R8, P1, R7, R11, R8 ;  /* 0x0000000b07087227 */ /* 0x000fc80007820008 */
[----:B------:R-:W-:Y:S01]  /*103f0*/  IMAD.X R5, R5, 0x1, R7, P0 ;  /* 0x0000000105057824 */ /* 0x000fe200000e0607 */
[----:B------:R-:W-:-:S04]  /*10400*/  IADD3 R9, P2, PT, R15, R8, RZ ;  /* 0x000000080f097210 */ /* 0x000fc80007f5e0ff */
[----:B------:R-:W-:Y:S01]  /*10410*/  IADD3.X R5, PT, PT, RZ, RZ, R5, P2, P1 ;  /* 0x000000ffff057210 */ /* 0x000fe200017e2405 */
[----:B------:R-:W-:-:S03]  /*10420*/  IMAD.WIDE.U32 R6, R9, R26, RZ ;  /* 0x0000001a09067225 */ /* 0x000fc600078e00ff */
[----:B------:R-:W-:Y:S01]  /*10430*/  IADD3 R11, P0, PT, RZ, -R6, RZ ;  /* 0x80000006ff0b7210 */ /* 0x000fe20007f1e0ff */
[----:B------:R-:W-:Y:S02]  /*10440*/  IMAD R6, R5, R26, R7 ;  /* 0x0000001a05067224 */ /* 0x000fe400078e0207 */
[----:B------:R-:W-:Y:S02]  /*10450*/  HFMA2 R7, -RZ, RZ, 0, 0 ;  /* 0x00000000ff077431 */ /* 0x000fe400000001ff */
[----:B------:R-:W-:Y:S01]  /*10460*/  IMAD.HI.U32 R8, R9, R11, RZ ;  /* 0x0000000b09087227 */ /* 0x000fe200078e00ff */
[----:B------:R-:W-:-:S05]  /*10470*/  IADD3.X R6, PT, PT, RZ, ~R6, RZ, P0, !PT ;  /* 0x80000006ff067210 */ /* 0x000fca00007fe4ff */
[----:B------:R-:W-:-:S04]  /*10480*/  IMAD.WIDE.U32 R8, P0, R9, R6, R8 ;  /* 0x0000000609087225 */ /* 0x000fc80007800008 */
[C---:B------:R-:W-:Y:S02]  /*10490*/  IMAD R10, R5.reuse, R6, RZ ;  /* 0x00000006050a7224 */ /* 0x040fe400078e02ff */
[----:B------:R-:W-:-:S04]  /*104a0*/  IMAD.HI.U32 R9, P1, R5, R11, R8 ;  /* 0x0000000b05097227 */ /* 0x000fc80007820008 */
[----:B------:R-:W-:Y:S01]  /*104b0*/  IMAD.HI.U32 R6, R5, R6, RZ ;  /* 0x0000000605067227 */ /* 0x000fe200078e00ff */
[----:B------:R-:W-:-:S03]  /*104c0*/  IADD3 R9, P2, PT, R10, R9, RZ ;  /* 0x000000090a097210 */ /* 0x000fc60007f5e0ff */
[----:B------:R-:W-:Y:S02]  /*104d0*/  IMAD.X R5, R6, 0x1, R5, P0 ;  /* 0x0000000106057824 */ /* 0x000fe400000e0605 */
[----:B------:R-:W-:-:S03]  /*104e0*/  IMAD.HI.U32 R6, R9, R3, RZ ;  /* 0x0000000309067227 */ /* 0x000fc600078e00ff */
[----:B------:R-:W-:Y:S01]  /*104f0*/  IADD3.X R5, PT, PT, RZ, RZ, R5, P2, P1 ;  /* 0x000000ffff057210 */ /* 0x000fe200017e2405 */
[----:B------:R-:W-:-:S04]  /*10500*/  IMAD.WIDE.U32 R6, R9, R4, R6 ;  /* 0x0000000409067225 */ /* 0x000fc800078e0006 */
[C---:B------:R-:W-:Y:S02]  /*10510*/  IMAD R9, R5.reuse, R4, RZ ;  /* 0x0000000405097224 */ /* 0x040fe400078e02ff */
[----:B------:R-:W-:-:S04]  /*10520*/  IMAD.HI.U32 R6, P0, R5, R3, R6 ;  /* 0x0000000305067227 */ /* 0x000fc80007800006 */
[----:B------:R-:W-:Y:S01]  /*10530*/  IMAD.HI.U32 R5, R5, R4, RZ ;  /* 0x0000000405057227 */ /* 0x000fe200078e00ff */
[----:B------:R-:W-:-:S03]  /*10540*/  IADD3 R9, P1, PT, R9, R6, RZ ;  /* 0x0000000609097210 */ /* 0x000fc60007f3e0ff */
[----:B------:R-:W-:Y:S02]  /*10550*/  IMAD.X R5, RZ, RZ, R5, P0 ;  /* 0x000000ffff057224 */ /* 0x000fe400000e0605 */
[----:B------:R-:W-:-:S03]  /*10560*/  IMAD.WIDE.U32 R6, R9, R26, RZ ;  /* 0x0000001a09067225 */ /* 0x000fc600078e00ff */
[----:B------:R-:W-:Y:S02]  /*10570*/  IADD3.X R5, PT, PT, RZ, R5, RZ, P1, !PT ;  /* 0x00000005ff057210 */ /* 0x000fe40000ffe4ff */
[----:B------:R-:W-:-:S03]  /*10580*/  IADD3 R11, P0, PT, -R6, R3, RZ ;  /* 0x00000003060b7210 */ /* 0x000fc60007f1e1ff */
[----:B------:R-:W-:Y:S01]  /*10590*/  IMAD R7, R5, R26, R7 ;  /* 0x0000001a05077224 */ /* 0x000fe200078e0207 */
[----:B------:R-:W-:-:S03]  /*105a0*/  IADD3 R3, P1, PT, -R26, R11, RZ ;  /* 0x0000000b1a037210 */ /* 0x000fc60007f3e1ff */
[----:B------:R-:W-:Y:S01]  /*105b0*/  IMAD.X R8, R4, 0x1, ~R7, P0 ;  /* 0x0000000104087824 */ /* 0x000fe200000e0e07 */
[----:B------:R-:W-:Y:S02]  /*105c0*/  ISETP.GE.U32.AND P0, PT, R11, R26, PT ;  /* 0x0000001a0b00720c */ /* 0x000fe40003f06070 */
[----:B------:R-:W-:Y:S02]  /*105d0*/  IADD3 R4, P2, PT, R9, 0x1, RZ ;  /* 0x0000000109047810 */ /* 0x000fe40007f5e0ff */
[----:B------:R-:W-:Y:S02]  /*105e0*/  ISETP.GE.U32.AND.EX P0, PT, R8, RZ, PT, P0 ;  /* 0x000000ff0800720c */ /* 0x000fe40003f06100 */
[----:B------:R-:W-:Y:S02]  /*105f0*/  IADD3.X R6, PT, PT, RZ, R5, RZ, P2, !PT ;  /* 0x00000005ff067210 */ /* 0x000fe400017fe4ff */
[----:B------:R-:W-:Y:S02]  /*10600*/  SEL R9, R4, R9, P0 ;  /* 0x0000000904097207 */ /* 0x000fe40000000000 */
[----:B------:R-:W-:-:S02]  /*10610*/  IADD3.X R7, PT, PT, R8, -0x1, RZ, P1, !PT ;  /* 0xffffffff08077810 */ /* 0x000fc40000ffe4ff */
[----:B------:R-:W-:Y:S02]  /*10620*/  SEL R3, R3, R11, P0 ;  /* 0x0000000b03037207 */ /* 0x000fe40000000000 */
[----:B------:R-:W-:Y:S02]  /*10630*/  SEL R6, R6, R5, P0 ;  /* 0x0000000506067207 */ /* 0x000fe40000000000 */
[----:B------:R-:W-:Y:S02]  /*10640*/  IADD3 R4, P2, PT, R9, 0x1, RZ ;  /* 0x0000000109047810 */ /* 0x000fe40007f5e0ff */
[----:B------:R-:W-:Y:S02]  /*10650*/  SEL R7, R7, R8, P0 ;  /* 0x0000000807077207 */ /* 0x000fe40000000000 */
[----:B------:R-:W-:Y:S01]  /*10660*/  ISETP.GE.U32.AND P0, PT, R3, R26, PT ;  /* 0x0000001a0300720c */ /* 0x000fe20003f06070 */
[----:B------:R-:W-:Y:S01]  /*10670*/  IMAD.X R5, RZ, RZ, R6, P2 ;  /* 0x000000ffff057224 */ /* 0x000fe200010e0606 */
[----:B------:R-:W-:-:S02]  /*10680*/  ISETP.NE.U32.AND P1, PT, R26, RZ, PT ;  /* 0x000000ff1a00720c */ /* 0x000fc40003f25070 */
[----:B------:R-:W-:Y:S02]  /*10690*/  ISETP.GE.U32.AND.EX P0, PT, R7, RZ, PT, P0 ;  /* 0x000000ff0700720c */ /* 0x000fe40003f06100 */
[----:B------:R-:W-:Y:S02]  /*106a0*/  MOV R3, 0x0 ;  /* 0x0000000000037802 */ /* 0x000fe40000000f00 */
[----:B------:R-:W-:Y:S02]  /*106b0*/  ISETP.NE.AND.EX P1, PT, RZ, RZ, PT, P1 ;  /* 0x000000ffff00720c */ /* 0x000fe40003f25310 */
[----:B------:R-:W-:Y:S02]  /*106c0*/  SEL R4, R4, R9, P0 ;  /* 0x0000000904047207 */ /* 0x000fe40000000000 */
[----:B------:R-:W-:Y:S02]  /*106d0*/  SEL R5, R5, R6, P0 ;  /* 0x0000000605057207 */ /* 0x000fe40000000000 */
[----:B------:R-:W-:-:S02]  /*106e0*/  SEL R4, R4, 0xffffffff, P1 ;  /* 0xffffffff04047807 */ /* 0x000fc40000800000 */
[----:B------:R-:W-:Y:S01]  /*106f0*/  SEL R5, R5, 0xffffffff, P1 ;  /* 0xffffffff05057807 */ /* 0x000fe20000800000 */
[----:B------:R-:W-:Y:S06]  /*10700*/  RET.REL.NODEC R2 `(_ZN2at6native26_fft_conjugate_copy_kernelIN3c107complexINS2_4HalfEEE16OffsetCalculatorILi1ElLb0EENS0_33HermitianSymmetryOffsetCalculatorIlEEEEvlPT_PKSA_T0_T1_) ;  /* 0xfffffef8023c7950 */ /* 0x000fec0003c3ffff */
        .weak           $__internal_2_$__cuda_sm20_rem_s64
        .type           $__internal_2_$__cuda_sm20_rem_s64,@function
        .size           $__internal_2_$__cuda_sm20_rem_s64,(.L_x_767 - $__internal_2_$__cuda_sm20_rem_s64)
$__internal_2_$__cuda_sm20_rem_s64:
[----:B------:R-:W-:Y:S02]  /*10710*/  IADD3 R4, P1, PT, RZ, -R10, RZ ;  /* 0x8000000aff047210 */ /* 0x000fe40007f3e0ff */
[----:B------:R-:W-:-:S03]  /*10720*/  ISETP.GE.AND P0, PT, R11, RZ, PT ;  /* 0x000000ff0b00720c */ /* 0x000fc60003f06270 */
        /* <DEDUP_REMOVED lines=15> */
[C---:B------:R-:W-:Y:S02]  /*10820*/  IMAD R6, R7.reuse, R19, RZ ;  /* 0x0000001307067224 */ /* 0x040fe400078e02ff */
[----:B------:R-:W-:Y:S01]  /*10830*/  IMAD.HI.U32 R8, P1, R7, R22, R8 ;  /* 0x0000001607087227 */ /* 0x000fe20007820008 */
[----:B------:R-:W-:-:S03]  /*10840*/  IADD3 R22, P4, PT, RZ, -R18, RZ ;  /* 0x80000012ff167210 */ /* 0x000fc60007f9e0ff */
[----:B------:R-:W-:Y:S01]  /*10850*/  IMAD.HI.U32 R19, R7, R19, RZ ;  /* 0x0000001307137227 */ /* 0x000fe200078e00ff */
[----:B------:R-:W-:-:S03]  /*10860*/  IADD3 R9, P2, PT, R6, R8, RZ ;  /* 0x0000000806097210 */ /* 0x000fc60007f5e0ff */
[----:B------:R-:W-:Y:S02]  /*10870*/  IMAD.X R19, R19, 0x1, R7, P0 ;  /* 0x0000000113137824 */ /* 0x000fe400000e0607 */
[----:B------:R-:W-:-:S03]  /*10880*/  IMAD.WIDE.U32 R6, R9, R4, RZ ;  /* 0x0000000409067225 */ /* 0x000fc600078e00ff */
[----:B------:R-:W-:Y:S01]  /*10890*/  IADD3.X R19, PT, PT, RZ, RZ, R19, P2, P1 ;  /* 0x000000ffff137210 */ /* 0x000fe200017e2413 */
[----:B------:R-:W-:Y:S01]  /*108a0*/  IMAD R8, R9, R5, R7 ;  /* 0x0000000509087224 */ /* 0x000fe200078e0207 */
[----:B------:R-:W-:Y:S02]  /*108b0*/  IADD3 R7, P0, PT, RZ, -R6, RZ ;  /* 0x80000006ff077210 */ /* 0x000fe40007f1e0ff */
[----:B------:R-:W-:Y:S01]  /*108c0*/  ISETP.GE.AND P1, PT, R12, RZ, PT ;  /* 0x000000ff0c00720c */ /* 0x000fe20003f26270 */
[----:B------:R-:W-:Y:S02]  /*108d0*/  IMAD R6, R19, R4, R8 ;  /* 0x0000000413067224 */ /* 0x000fe400078e0208 */
[----:B------:R-:W-:Y:S01]  /*108e0*/  IMAD.HI.U32 R8, R9, R7, RZ ;  /* 0x0000000709087227 */ /* 0x000fe200078e00ff */
[----:B------:R-:W-:Y:S02]  /*108f0*/  SEL R18, R22, R18, !P1 ;  /* 0x0000001216127207 */ /* 0x000fe40004800000 */
[----:B------:R-:W-:-:S05]  /*10900*/  IADD3.X R6, PT, PT, RZ, ~R6, RZ, P0, !PT ;  /* 0x80000006ff067210 */ /* 0x000fca00007fe4ff */
[----:B------:R-:W-:-:S04]  /*10910*/  IMAD.WIDE.U32 R8, P0, R9, R6, R8 ;  /* 0x0000000609087225 */ /* 0x000fc80007800008 */
[----:B------:R-:W-:-:S04]  /*10920*/  IMAD.HI.U32 R7, P2, R19, R7, R8 ;  /* 0x0000000713077227 */ /* 0x000fc80007840008 */
[CC--:B------:R-:W-:Y:S02]  /*10930*/  IMAD R8, R19.reuse, R6.reuse, RZ ;  /* 0x0000000613087224 */ /* 0x0c0fe400078e02ff */
[----:B------:R-:W-:-:S03]  /*10940*/  IMAD.HI.U32 R9, R19, R6, RZ ;  /* 0x0000000613097227 */ /* 0x000fc600078e00ff */
[----:B------:R-:W-:Y:S01]  /*10950*/  IADD3 R8, P3, PT, R8, R7, RZ ;  /* 0x0000000708087210 */ /* 0x000fe20007f7e0ff */
[----:B------:R-:W-:Y:S01]  /*10960*/  IMAD.X R7, RZ, RZ, ~R12, P4 ;  /* 0x000000ffff077224 */ /* 0x000fe200020e0e0c */
[----:B------:R-:W-:-:S03]  /*10970*/  IADD3.X R9, PT, PT, R9, R19, RZ, P0, !PT ;  /* 0x0000001309097210 */ /* 0x000fc600007fe4ff */
[C---:B------:R-:W-:Y:S01]  /*10980*/  IMAD.HI.U32 R6, R8.reuse, R18, RZ ;  /* 0x0000001208067227 */ /* 0x040fe200078e00ff */
[----:B------:R-:W-:Y:S02]  /*10990*/  SEL R12, R7, R12, !P1 ;  /* 0x0000000c070c7207 */ /* 0x000fe40004800000 */
[----:B------:R-:W-:Y:S01]  /*109a0*/  IADD3.X R9, PT, PT, RZ, RZ, R9, P3, P2 ;  /* 0x000000ffff097210 */ /* 0x000fe20001fe4409 */
[----:B------:R-:W-:Y:S02]  /*109b0*/  IMAD.MOV.U32 R7, RZ, RZ, RZ ;  /* 0x000000ffff077224 */ /* 0x000fe400078e00ff */
[----:B------:R-:W-:-:S04]  /*109c0*/  IMAD.WIDE.U32 R6, R8, R12, R6 ;  /* 0x0000000c08067225 */ /* 0x000fc800078e0006 */
[C---:B------:R-:W-:Y:S02]  /*109d0*/  IMAD R8, R9.reuse, R12, RZ ;  /* 0x0000000c09087224 */ /* 0x040fe400078e02ff */
[----:B------:R-:W-:-:S04]  /*109e0*/  IMAD.HI.U32 R6, P0, R9, R18, R6 ;  /* 0x0000001209067227 */ /* 0x000fc80007800006 */
[----:B------:R-:W-:Y:S01]  /*109f0*/  IMAD.HI.U32 R9, R9, R12, RZ ;  /* 0x0000000c09097227 */ /* 0x000fe200078e00ff */
[----:B------:R-:W-:-:S04]  /*10a00*/  IADD3 R8, P2, PT, R8, R6, RZ ;  /* 0x0000000608087210 */ /* 0x000fc80007f5e0ff */
[----:B------:R-:W-:Y:S01]  /*10a10*/  IADD3.X R9, PT, PT, R9, RZ, RZ, P0, !PT ;  /* 0x000000ff09097210 */ /* 0x000fe200007fe4ff */
[----:B------:R-:W-:-:S04]  /*10a20*/  IMAD.WIDE.U32 R6, R8, R4, RZ ;  /* 0x0000000408067225 */ /* 0x000fc800078e00ff */
[----:B------:R-:W-:Y:S01]  /*10a30*/  IMAD.X R9, RZ, RZ, R9, P2 ;  /* 0x000000ffff097224 */ /* 0x000fe200010e0609 */
[----:B------:R-:W-:Y:S01]  /*10a40*/  IADD3 R6, P2, PT, -R6, R18, RZ ;  /* 0x0000001206067210 */ /* 0x000fe20007f5e1ff */
[----:B------:R-:W-:-:S03]  /*10a50*/  IMAD R8, R8, R5, R7 ;  /* 0x0000000508087224 */ /* 0x000fc600078e0207 */
[-C--:B------:R-:W-:Y:S01]  /*10a60*/  ISETP.GE.U32.AND P0, PT, R6, R4.reuse, PT ;  /* 0x000000040600720c */ /* 0x080fe20003f06070 */
[----:B------:R-:W-:-:S05]  /*10a70*/  IMAD R8, R9, R4, R8 ;  /* 0x0000000409087224 */ /* 0x000fca00078e0208 */
[----:B------:R-:W-:Y:S02]  /*10a80*/  IADD3.X R12, PT, PT, ~R8, R12, RZ, P2, !PT ;  /* 0x0000000c080c7210 */ /* 0x000fe400017fe5ff */
[----:B------:R-:W-:Y:S02]  /*10a90*/  IADD3 R7, P2, PT, R6, -R4, RZ ;  /* 0x8000000406077210 */ /* 0x000fe40007f5e0ff */
[----:B------:R-:W-:-:S03]  /*10aa0*/  ISETP.GE.U32.AND.EX P0, PT, R12, R5, PT, P0 ;  /* 0x000000050c00720c */ /* 0x000fc60003f06100 */
[----:B------:R-:W-:Y:S01]  /*10ab0*/  IMAD.X R8, R12, 0x1, ~R5, P2 ;  /* 0x000000010c087824 */ /* 0x000fe200010e0e05 */
[----:B------:R-:W-:-:S04]  /*10ac0*/  SEL R7, R7, R6, P0 ;  /* 0x0000000607077207 */ /* 0x000fc80000000000 */
[----:B------:R-:W-:Y:S02]  /*10ad0*/  SEL R8, R8, R12, P0 ;  /* 0x0000000c08087207 */ /* 0x000fe40000000000 */
[CC--:B------:R-:W-:Y:S02]  /*10ae0*/  ISETP.GE.U32.AND P0, PT, R7.reuse, R4.reuse, PT ;  /* 0x000000040700720c */ /* 0x0c0fe40003f06070 */
[----:B------:R-:W-:Y:S02]  /*10af0*/  IADD3 R4, P2, PT, R7, -R4, RZ ;  /* 0x8000000407047210 */ /* 0x000fe40007f5e0ff */
[CC--:B------:R-:W-:Y:S02]  /*10b00*/  ISETP.GE.U32.AND.EX P0, PT, R8.reuse, R5.reuse, PT, P0 ;  /* 0x000000050800720c */ /* 0x0c0fe40003f06100 */
[----:B------:R-:W-:Y:S02]  /*10b10*/  IADD3.X R5, PT, PT, R8, ~R5, RZ, P2, !PT ;  /* 0x8000000508057210 */ /* 0x000fe400017fe4ff */
[----:B------:R-:W-:-:S02]  /*10b20*/  SEL R4, R4, R7, P0 ;  /* 0x0000000704047207 */ /* 0x000fc40000000000 */
[----:B------:R-:W-:Y:S02]  /*10b30*/  SEL R5, R5, R8, P0 ;  /* 0x0000000805057207 */ /* 0x000fe40000000000 */
[-C--:B------:R-:W-:Y:S02]  /*10b40*/  IADD3 R6, P2, PT, RZ, -R4.reuse, RZ ;  /* 0x80000004ff067210 */ /* 0x080fe40007f5e0ff */
[----:B------:R-:W-:Y:S02]  /*10b50*/  ISETP.NE.U32.AND P0, PT, R10, RZ, PT ;  /* 0x000000ff0a00720c */ /* 0x000fe40003f05070 */
[----:B------:R-:W-:Y:S01]  /*10b60*/  SEL R6, R6, R4, !P1 ;  /* 0x0000000406067207 */ /* 0x000fe20004800000 */
[----:B------:R-:W-:Y:S01]  /*10b70*/  IMAD.X R7, RZ, RZ, ~R5, P2 ;  /* 0x000000ffff077224 */ /* 0x000fe200010e0e05 */
[----:B------:R-:W-:Y:S02]  /*10b80*/  ISETP.NE.AND.EX P0, PT, R11, RZ, PT, P0 ;  /* 0x000000ff0b00720c */ /* 0x000fe40003f05300 */
[----:B------:R-:W-:-:S02]  /*10b90*/  MOV R4, R13 ;  /* 0x0000000d00047202 */ /* 0x000fc40000000f00 */
[----:B------:R-:W-:Y:S02]  /*10ba0*/  SEL R5, R7, R5, !P1 ;  /* 0x0000000507057207 */ /* 0x000fe40004800000 */
[----:B------:R-:W-:Y:S02]  /*10bb0*/  SEL R7, R6, 0xffffffff, P0 ;  /* 0xffffffff06077807 */ /* 0x000fe40000000000 */
[----:B------:R-:W-:Y:S01]  /*10bc0*/  SEL R6, R5, 0xffffffff, P0 ;  /* 0xffffffff05067807 */ /* 0x000fe20000000000 */
[----:B------:R-:W-:-:S04]  /*10bd0*/  HFMA2 R5, -RZ, RZ, 0, 0 ;  /* 0x00000000ff057431 */ /* 0x000fc800000001ff */
[----:B------:R-:W-:Y:S05]  /*10be0*/  RET.REL.NODEC R4 `(_ZN2at6native26_fft_conjugate_copy_kernelIN3c107complexINS2_4HalfEEE16OffsetCalculatorILi1ElLb0EENS0_33HermitianSymmetryOffsetCalculatorIlEEEEvlPT_PKSA_T0_T1_) ;  /* 0xfffffef404047950 */ /* 0x000fea0003c3ffff */
.L_x_254:
[----:B------:R-:W-:-:S00]  /*10bf0*/  BRA `(.L_x_254) ;  /* 0xfffffffc00fc7947 */ /* 0x000fc0000383ffff */
[----:B------:R-:W-:-:S00]  /*10c00*/  NOP ;  /* 0x0000000000007918 */ /* 0x000fc00000000000 */
[----:B------:R-:W-:-:S00]  /*10c10*/  NOP ;  /* 0x0000000000007918 */ /* 0x000fc00000000000 */
[----:B------:R-:W-:-:S00]  /*10c20*/  NOP ;  /* 0x0000000000007918 */ /* 0x000fc00000000000 */
[----:B------:R-:W-:-:S00]  /*10c30*/  NOP ;  /* 0x0000000000007918 */ /* 0x000fc00000000000 */
[----:B------:R-:W-:-:S00]  /*10c40*/  NOP ;  /* 0x0000000000007918 */ /* 0x000fc00000000000 */
[----:B------:R-:W-:-:S00]  /*10c50*/  NOP ;  /* 0x0000000000007918 */ /* 0x000fc00000000000 */
[----:B------:R-:W-:-:S00]  /*10c60*/  NOP ;  /* 0x0000000000007918 */ /* 0x000fc00000000000 */
[----:B------:R-:W-:-:S00]  /*10c70*/  NOP ;  /* 0x0000000000007918 */ /* 0x000fc00000000000 */
.L_x_767:


//--------------------- .text._ZN2at6native26_fft_conjugate_copy_kernelIN3c107complexIfEE16OffsetCalculatorILi1ElLb0EENS0_33HermitianSymmetryOffsetCalculatorIlEEEEvlPT_PKS9_T0_T1_ --------------------------
	.section	.text._ZN2at6native26_fft_conjugate_copy_kernelIN3c107complexIfEE16OffsetCalculatorILi1ElLb0EENS0_33HermitianSymmetryOffsetCalculatorIlEEEEvlPT_PKS9_T0_T1_,"ax",@progbits
	.align	128
        .global         _ZN2at6native26_fft_conjugate_copy_kernelIN3c107complexIfEE16OffsetCalculatorILi1ElLb0EENS0_33HermitianSymmetryOffsetCalculatorIlEEEEvlPT_PKS9_T0_T1_
        .type           _ZN2at6native26_fft_conjugate_copy_kernelIN3c107complexIfEE16OffsetCalculatorILi1ElLb0EENS0_33HermitianSymmetryOffsetCalculatorIlEEEEvlPT_PKS9_T0_T1_,@function
        .size           _ZN2at6native26_fft_conjugate_copy_kernelIN3c107complexIfEE16OffsetCalculatorILi1ElLb0EENS0_33HermitianSymmetryOffsetCalculatorIlEEEEvlPT_PKS9_T0_T1_,(.L_x_770 - _ZN2at6native26_fft_conjugate_copy_kernelIN3c107complexIfEE16OffsetCalculatorILi1ElLb0EENS0_33HermitianSymmetryOffsetCalculatorIlEEEEvlPT_PKS9_T0_T1_)
        .other          _ZN2at6native26_fft_conjugate_copy_kernelIN3c107complexIfEE16OffsetCalculatorILi1ElLb0EENS0_33HermitianSymmetryOffsetCalculatorIlEEEEvlPT_PKS9_T0_T1_,@"STO_CUDA_ENTRY STV_DEFAULT"
_ZN2at6native26_fft_conjugate_copy_kernelIN3c107complexIfEE16OffsetCalculatorILi1ElLb0EENS0_33HermitianSymmetryOffsetCalculatorIlEEEEvlPT_PKS9_T0_T1_:
.text._ZN2at6native26_fft_conjugate_copy_kernelIN3c107complexIfEE16OffsetCalculatorILi1ElLb0EENS0_33HermitianSymmetryOffsetCalculatorIlEEEEvlPT_PKS9_T0_T1_:
[----:B------:R-:W-:Y:S01]  /*0000*/  LDC R1, c[0x0][0x37c] ;  /* 0x0000df00ff017b82 */ /* 0x000fe20000000800 */
[----:B------:R-:W0:Y:S07]  /*0010*/  S2R R2, SR_TID.X ;  /* 0x0000000000027919 */ /* 0x000e2e0000002100 */
[----:B------:R-:W0:Y:S01]  /*0020*/  S2UR UR50, SR_CTAID.X ;  /* 0x00000000003279c3 */ /* 0x000e220000002500 */
[----:B------:R-:W1:Y:S01]  /*0030*/  LDCU.64 UR6, c[0x0][0x380] ;  /* 0x00007000ff0677ac */ /* 0x000e620008000a00 */
[----:B------:R-:W-:-:S06]  /*0040*/  HFMA2 R3, -RZ, RZ, 0, 0 ;  /* 0x00000000ff037431 */ /* 0x000fcc00000001ff */
        /* <DEDUP_REMOVED lines=17> */
.L_x_301:
[----:B0-----:R-:W0:Y:S01]  /*0160*/  LDCU UR7, c[0x0][0x530] ;  /* 0x0000a600ff0777ac */ /* 0x001e220008000800 */
[----:B------:R-:W-:Y:S01]  /*0170*/  IMAD.MOV.U32 R0, RZ, RZ, RZ ;  /* 0x000000ffff007224 */ /* 0x000fe200078e00ff */
[----:B------:R-:W-:Y:S01]  /*0180*/  MOV R2, RZ ;  /* 0x000000ff00027202 */ /* 0x000fe20000000f00 */
[----:B------:R-:W-:Y:S01]  /*0190*/  IMAD.MOV.U32 R16, RZ, RZ, RZ ;  /* 0x000000ffff107224 */ /* 0x000fe200078e00ff */
[----:B------:R-:W-:Y:S01]  /*01a0*/  MOV R12, R20 ;  /* 0x00000014000c7202 */ /* 0x000fe20000000f00 */
[----:B------:R-:W-:Y:S01]  /*01b0*/  IMAD.MOV.U32 R13, RZ, RZ, R21 ;  /* 0x000000ffff0d7224 */ /* 0x000fe200078e0015 */
[----:B0-----:R-:W-:-:S09]  /*01c0*/  UISETP.GE.U32.AND UP0, UPT, UR7, 0x4, UPT ;  /* 0x000000040700788c */ /* 0x001fd2000bf06070 */
[----:B------:R-:W-:Y:S05]  /*01d0*/  BRA.U !UP0, `(.L_x_257) ;  /* 0x0000001108d07547 */ /* 0x000fea000b800000 */
[----:B------:R-:W0:Y:S01]  /*01e0*/  LDC R27, c[0x0][0x6c8] ;  /* 0x0001b200ff1b7b82 */ /* 0x000e220000000800 */
[----:B------:R-:W-:Y:S02]  /*01f0*/  HFMA2 R0, -RZ, RZ, 0, 0 ;  /* 0x00000000ff007431 */ /* 0x000fe400000001ff */
[----:B------:R-:W-:Y:S01]  /*0200*/  IMAD.MOV.U32 R2, RZ, RZ, RZ ;  /* 0x000000ffff027224 */ /* 0x000fe200078e00ff */
[----:B------:R-:W-:Y:S01]  /*0210*/  MOV R16, RZ ;  /* 0x000000ff00107202 */ /* 0x000fe20000000f00 */
[----:B------:R-:W-:Y:S01]  /*0220*/  IMAD.MOV.U32 R3, RZ, RZ, 0x298 ;  /* 0x00000298ff037424 */ /* 0x000fe200078e00ff */
[----:B------:R-:W-:-:S07]  /*0230*/  MOV R17, UR6 ;  /* 0x0000000600117c02 */ /* 0x000fce0008000f00 */
.L_x_282:
        /* <DEDUP_REMOVED lines=31> */
.L_x_259:
[----:B------:R-:W-:Y:S01]  /*0430*/  IMAD.MOV.U32 R8, RZ, RZ, R12 ;  /* 0x000000ffff087224 */ /* 0x000fe200078e000c */
[----:B------:R-:W-:Y:S01]  /*0440*/  MOV R7, R13 ;  /* 0x0000000d00077202 */ /* 0x000fe20000000f00 */
[----:B------:R-:W-:Y:S01]  /*0450*/  IMAD.MOV.U32 R6, RZ, RZ, R14 ;  /* 0x000000ffff067224 */ /* 0x000fe200078e000e */
[----:B------:R-:W-:Y:S02]  /*0460*/  MOV R5, R15 ;  /* 0x0000000f00057202 */ /* 0x000fe40000000f00 */
[----:B------:R-:W-:-:S07]  /*0470*/  MOV R4, 0x490 ;  /* 0x0000049000047802 */ /* 0x000fce0000000f00 */
[----:B0-----:R-:W-:Y:S05]  /*0480*/  CALL.REL.NOINC `($__internal_3_$__cuda_sm20_div_s64) ;  /* 0x000000f400f07944 */ /* 0x001fea0003c00000 */
        /* <DEDUP_REMOVED lines=10> */
.L_x_260:
[----:B------:R-:W-:Y:S05]  /*0530*/  BSYNC.RECONVERGENT B0 ;  /* 0x0000000000007941 */ /* 0x000fea0003800200 */
.L_x_258:
        /* <DEDUP_REMOVED lines=19> */
.L_x_262:
        /* <DEDUP_REMOVED lines=8> */
.L_x_263:
[----:B------:R-:W-:Y:S05]  /*06f0*/  BSYNC.RECONVERGENT B0 ;  /* 0x0000000000007941 */ /* 0x000fea0003800200 */
.L_x_261:
        /* <DEDUP_REMOVED lines=29> */
.L_x_265:
[----:B------:R-:W-:Y:S01]  /*08d0*/  IMAD.MOV.U32 R8, RZ, RZ, R12 ;  /* 0x000000ffff087224 */ /* 0x000fe200078e000c */
[----:B------:R-:W-:Y:S01]  /*08e0*/  MOV R7, R13 ;  /* 0x0000000d00077202 */ /* 0x000fe20000000f00 */
[----:B------:R-:W-:Y:S01]  /*08f0*/  IMAD.MOV.U32 R6, RZ, RZ, R14 ;  /* 0x000000ffff067224 */ /* 0x000fe200078e000e */
[----:B------:R-:W-:Y:S02]  /*0900*/  MOV R5, R15 ;  /* 0x0000000f00057202 */ /* 0x000fe40000000f00 */
[----:B------:R-:W-:-:S07]  /*0910*/  MOV R4, 0x930 ;  /* 0x0000093000047802 */ /* 0x000fce0000000f00 */
[----:B------:R-:W-:Y:S05]  /*0920*/  CALL.REL.NOINC `($__internal_3_$__cuda_sm20_div_s64) ;  /* 0x000000f000c87944 */ /* 0x000fea0003c00000 */
        /* <DEDUP_REMOVED lines=11> */
.L_x_266:
[----:B------:R-:W-:Y:S05]  /*09e0*/  BSYNC.RECONVERGENT B0 ;  /* 0x0000000000007941 */ /* 0x000fea0003800200 */
.L_x_264:
        /* <DEDUP_REMOVED lines=18> */
.L_x_268:
        /* <DEDUP_REMOVED lines=8> */
.L_x_269:
[----:B------:R-:W-:Y:S05]  /*0b90*/  BSYNC.RECONVERGENT B0 ;  /* 0x0000000000007941 */ /* 0x000fea0003800200 */
.L_x_267:
        /* <DEDUP_REMOVED lines=29> */
.L_x_271:
[----:B------:R-:W-:Y:S01]  /*0d70*/  MOV R8, R12 ;  /* 0x0000000c00087202 */ /* 0x000fe20000000f00 */
[----:B------:R-:W-:Y:S01]  /*0d80*/  IMAD.MOV.U32 R7, RZ, RZ, R13 ;  /* 0x000000ffff077224 */ /* 0x000fe200078e000d */
[----:B------:R-:W-:Y:S01]  /*0d90*/  MOV R6, R14 ;  /* 0x0000000e00067202 */ /* 0x000fe20000000f00 */
[----:B------:R-:W-:Y:S01]  /*0da0*/  IMAD.MOV.U32 R5, RZ, RZ, R15 ;  /* 0x000000ffff057224 */ /* 0x000fe200078e000f */
[----:B------:R-:W-:-:S07]  /*0db0*/  MOV R4, 0xdd0 ;  /* 0x00000dd000047802 */ /* 0x000fce0000000f00 */
[----:B------:R-:W-:Y:S05]  /*0dc0*/  CALL.REL.NOINC `($__internal_3_$__cuda_sm20_div_s64) ;  /* 0x000000ec00a07944 */ /* 0x000fea0003c00000 */
        /* <DEDUP_REMOVED lines=11> */
.L_x_272:
[----:B------:R-:W-:Y:S05]  /*0e80*/  BSYNC.RECONVERGENT B0 ;  /* 0x0000000000007941 */ /* 0x000fea0003800200 */
.L_x_270:
        /* <DEDUP_REMOVED lines=18> */
.L_x_274:
        /* <DEDUP_REMOVED lines=8> */
.L_x_275:
[----:B------:R-:W-:Y:S05]  /*1030*/  BSYNC.RECONVERGENT B0 ;  /* 0x0000000000007941 */ /* 0x000fea0003800200 */
.L_x_273:
        /* <DEDUP_REMOVED lines=29> */
.L_x_277:
        /* <DEDUP_REMOVED lines=17> */
.L_x_278:
[----:B------:R-:W-:Y:S05]  /*1320*/  BSYNC.RECONVERGENT B0 ;  /* 0x0000000000007941 */ /* 0x000fea0003800200 */
.L_x_276:
        /* <DEDUP_REMOVED lines=18> */
.L_x_280:
        /* <DEDUP_REMOVED lines=8> */
.L_x_281:
[----:B------:R-:W-:Y:S05]  /*14d0*/  BSYNC.RECONVERGENT B0 ;  /* 0x0000000000007941 */ /* 0x000fea0003800200 */
.L_x_279:
[----:B------:R-:W-:Y:S01]  /*14e0*/  VIADD R16, R16, 0x4 ;  /* 0x0000000410107836 */ /* 0x000fe20000000000 */
[----:B------:R-:W-:Y:S01]  /*14f0*/  IADD3 R3, PT, PT, R3, 0x20, RZ ;  /* 0x0000002003037810 */ /* 0x000fe20007ffe0ff */
[----:B------:R-:W-:Y:S06]  /*1500*/  @P1 BRA `(.L_x_282) ;  /* 0xffffffec004c1947 */ /* 0x000fec000383ffff */
[----:B------:R-:W-:-:S07]  /*1510*/  IMAD.U32 R16, RZ, RZ, UR5 ;  /* 0x00000005ff107e24 */ /* 0x000fce000f8e00ff */
.L_x_257:
        /* <DEDUP_REMOVED lines=33> */
.L_x_285:
        /* <DEDUP_REMOVED lines=17> */
.L_x_286:
[----:B------:R-:W-:Y:S05]  /*1840*/  BSYNC.RECONVERGENT B0 ;  /* 0x0000000000007941 */ /* 0x000fea0003800200 */
.L_x_284:
        /* <DEDUP_REMOVED lines=20> */
.L_x_288:
        /* <DEDUP_REMOVED lines=8> */
.L_x_289:
[----:B------:R-:W-:Y:S05]  /*1a10*/  BSYNC.RECONVERGENT B0 ;  /* 0x0000000000007941 */ /* 0x000fea0003800200 */
.L_x_287:
        /* <DEDUP_REMOVED lines=32> */
.L_x_292:
        /* <DEDUP_REMOVED lines=15> */
.L_x_293:
[----:B------:R-:W-:Y:S05]  /*1d10*/  BSYNC.RECONVERGENT B1 ;  /* 0x0000000000017941 */ /* 0x000fea0003800200 */
.L_x_291:
        /* <DEDUP_REMOVED lines=19> */
.L_x_295:
        /* <DEDUP_REMOVED lines=8> */
.L_x_296:
[----:B------:R-:W-:Y:S05]  /*1ed0*/  BSYNC.RECONVERGENT B1 ;  /* 0x0000000000017941 */ /* 0x000fea0003800200 */
.L_x_294:
        /* <DEDUP_REMOVED lines=26> */
.L_x_298:
[----:B------:R-:W-:Y:S01]  /*2080*/  IMAD.MOV.U32 R18, RZ, RZ, R6 ;  /* 0x000000ffff127224 */ /* 0x000fe200078e0006 */
[----:B------:R-:W-:Y:S01]  /*2090*/  MOV R12, R7 ;  /* 0x00000007000c7202 */ /* 0x000fe20000000f00 */
[----:B------:R-:W-:Y:S01]  /*20a0*/  IMAD.MOV.U32 R10, RZ, RZ, R14 ;  /* 0x000000ffff0a7224 */ /* 0x000fe200078e000e */
[----:B------:R-:W-:Y:S02]  /*20b0*/  MOV R11, R15 ;  /* 0x0000000f000b7202 */ /* 0x000fe40000000f00 */
[----:B------:R-:W-:-:S07]  /*20c0*/  MOV R13, 0x20e0 ;  /* 0x000020e0000d7802 */ /* 0x000fce0000000f00 */
[----:B------:R-:W-:Y:S05]  /*20d0*/  CALL.REL.NOINC `($__internal_5_$__cuda_sm20_rem_s64) ;  /* 0x000000e400307944 */ /* 0x000fea0003c00000 */
[----:B------:R-:W-:-:S04]  /*20e0*/  LOP3.LUT R7, R7, R6, RZ, 0x3c, !PT ;  /* 0x0000000607077212 */ /* 0x000fc800078e3cff */
[----:B------:R-:W-:-:S04]  /*20f0*/  LOP3.LUT R6, R7, R6, RZ, 0x3c, !PT ;  /* 0x0000000607067212 */ /* 0x000fc800078e3cff */
[----:B------:R-:W-:-:S07]  /*2100*/  LOP3.LUT R7, R7, R6, RZ, 0x3c, !PT ;  /* 0x0000000607077212 */ /* 0x000fce00078e3cff */
.L_x_299:
[----:B------:R-:W-:Y:S05]  /*2110*/  BSYNC.RECONVERGENT B1 ;  /* 0x0000000000017941 */ /* 0x000fea0003800200 */
.L_x_297:
        /* <DEDUP_REMOVED lines=16> */
.L_x_300:
        /* <DEDUP_REMOVED lines=8> */
.L_x_290:
[----:B------:R-:W-:Y:S05]  /*22a0*/  BSYNC.RECONVERGENT B0 ;  /* 0x0000000000007941 */ /* 0x000fea0003800200 */
.L_x_283:
[----:B------:R-:W0:Y:S01]  /*22b0*/  LDC.64 R4, c[0x0][0x390] ;  /* 0x0000e400ff047b82 */ /* 0x000e220000000a00 */
[----:B------:R-:W1:Y:S01]  /*22c0*/  LDCU.128 UR8, c[0x0][0x380] ;  /* 0x00007000ff0877ac */ /* 0x000e620008000c00 */
[----:B0-----:R-:W2:Y:S01]  /*22d0*/  LDG.E.64 R4, desc[UR30][R4.64] ;  /* 0x0000001e04047981 */ /* 0x001ea2000c1e1b00 */
[----:B-1----:R-:W-:Y:S02]  /*22e0*/  LEA R6, P0, R0, UR10, 0x3 ;  /* 0x0000000a00067c11 */ /* 0x002fe4000f8018ff */
[----:B------:R-:W-:Y:S02]  /*22f0*/  IADD3 R20, P1, PT, R26, R20, RZ ;  /* 0x000000141a147210 */ /* 0x000fe40007f3e0ff */
[----:B------:R-:W-:Y:S02]  /*2300*/  LEA.HI.X R7, R0, UR11, R2, 0x3, P0 ;  /* 0x0000000b00077c11 */ /* 0x000fe400080f1c02 */
[----:B------:R-:W-:Y:S02]  /*2310*/  ISETP.GE.U32.AND P0, PT, R20, UR8, PT ;  /* 0x0000000814007c0c */ /* 0x000fe4000bf06070 */
[----:B------:R-:W-:-:S04]  /*2320*/  IADD3.X R21, PT, PT, RZ, R21, RZ, P1, !PT ;  /* 0x00000015ff157210 */ /* 0x000fc80000ffe4ff */
[----:B------:R-:W-:Y:S01]  /*2330*/  ISETP.GE.AND.EX P0, PT, R21, UR9, PT, P0 ;  /* 0x0000000915007c0c */ /* 0x000fe2000bf06300 */
[----:B--2---:R-:W-:-:S05]  /*2340*/  FADD.FTZ R5, -R5, -RZ ;  /* 0x800000ff05057221 */ /* 0x004fca0000010100 */
[----:B------:R0:W-:Y:S07]  /*2350*/  STG.E.64 desc[UR30][R6.64], R4 ;  /* 0x0000000406007986 */ /* 0x0001ee000c101b1e */
[----:B------:R-:W-:Y:S05]  /*2360*/  @!P0 BRA `(.L_x_301) ;  /* 0xffffffdc007c8947 */ /* 0x000fea000383ffff */
[----:B------:R-:W-:Y:S05]  /*2370*/  EXIT ;  /* 0x000000000000794d */ /* 0x000fea0003800000 */
.L_x_256:
[----:B------:R-:W0:Y:S01]  /*2380*/  LDC R27, c[0x0][0x360] ;  /* 0x0000d800ff1b7b82 */ /* 0x000e220000000800 */
[----:B------:R-:W-:Y:S01]  /*2390*/  IMAD.MOV.U32 R21, RZ, RZ, -0x1 ;  /* 0xffffffffff157424 */ /* 0x000fe200078e00ff */
[----:B------:R-:W1:Y:S04]  /*23a0*/  LDCU UR5, c[0x0][0x530] ;  /* 0x0000a600ff0577ac */ /* 0x000e680008000800 */
[----:B------:R-:W-:-:S04]  /*23b0*/  VIADDMNMX.U32 R21, R0, R21, 0x18, PT ;  /* 0x0000001800157446 */ /* 0x000fc80003800015 */
[----:B------:R-:W-:Y:S01]  /*23c0*/  IADD3 R21, PT, PT, R21, 0x1, RZ ;  /* 0x0000000115157810 */ /* 0x000fe20007ffe0ff */
[----:B01----:R-:W-:-:S07]  /*23d0*/  IMAD.WIDE.U32 R26, R27, UR50, R2 ;  /* 0x000000321b1a7c25 */ /* 0x003fce000f8e0002 */
.L_x_422:
        /* <DEDUP_REMOVED lines=29> */
.L_x_303:
[----:B------:R-:W0:Y:S01]  /*25b0*/  LDCU.64 UR6, c[0x0][0x3a0] ;  /* 0x00007400ff0677ac */ /* 0x000e220008000a00 */
[----:B------:R-:W-:Y:S01]  /*25c0*/  IMAD.MOV.U32 R8, RZ, RZ, R26 ;  /* 0x000000ffff087224 */ /* 0x000fe200078e001a */
[----:B------:R-:W-:Y:S02]  /*25d0*/  MOV R7, R27 ;  /* 0x0000001b00077202 */ /* 0x000fe40000000f00 */
[----:B------:R-:W-:Y:S02]  /*25e0*/  MOV R4, 0x2620 ;  /* 0x0000262000047802 */ /* 0x000fe40000000f00 */
[----:B0-----:R-:W-:Y:S01]  /*25f0*/  MOV R6, UR6 ;  /* 0x0000000600067c02 */ /* 0x001fe20008000f00 */
[----:B------:R-:W-:-:S07]  /*2600*/  IMAD.U32 R5, RZ, RZ, UR7 ;  /* 0x00000007ff057e24 */ /* 0x000fce000f8e00ff */
[----:B------:R-:W-:Y:S05]  /*2610*/  CALL.REL.NOINC `($__internal_3_$__cuda_sm20_div_s64) ;  /* 0x000000d4008c7944 */ /* 0x000fea0003c00000 */
        /* <DEDUP_REMOVED lines=10> */
.L_x_304:
[----:B------:R-:W-:Y:S05]  /*26c0*/  BSYNC.RECONVERGENT B0 ;  /* 0x0000000000007941 */ /* 0x000fea0003800200 */
.L_x_302:
        /* <DEDUP_REMOVED lines=38> */
.L_x_307:
[----:B------:R-:W0:Y:S01]  /*2930*/  LDCU.64 UR6, c[0x0][0x3a8] ;  /* 0x00007500ff0677ac */ /* 0x000e220008000a00 */
[----:B------:R-:W-:Y:S01]  /*2940*/  MOV R8, R2 ;  /* 0x0000000200087202 */ /* 0x000fe20000000f00 */
[----:B------:R-:W-:Y:S01]  /*2950*/  IMAD.MOV.U32 R7, RZ, RZ, R3 ;  /* 0x000000ffff077224 */ /* 0x000fe200078e0003 */
[----:B------:R-:W-:Y:S01]  /*2960*/  MOV R4, 0x29a0 ;  /* 0x000029a000047802 */ /* 0x000fe20000000f00 */
[----:B0-----:R-:W-:Y:S01]  /*2970*/  IMAD.U32 R6, RZ, RZ, UR6 ;  /* 0x00000006ff067e24 */ /* 0x001fe2000f8e00ff */
[----:B------:R-:W-:-:S07]  /*2980*/  MOV R5, UR7 ;  /* 0x0000000700057c02 */ /* 0x000fce0008000f00 */
[----:B------:R-:W-:Y:S05]  /*2990*/  CALL.REL.NOINC `($__internal_3_$__cuda_sm20_div_s64) ;  /* 0x000000d000ac7944 */ /* 0x000fea0003c00000 */
        /* <DEDUP_REMOVED lines=10> */
.L_x_308:
[----:B------:R-:W-:Y:S05]  /*2a40*/  BSYNC.RECONVERGENT B0 ;  /* 0x0000000000007941 */ /* 0x000fea0003800200 */
.L_x_306:
        /* <DEDUP_REMOVED lines=38> */
.L_x_310:
        /* <DEDUP_REMOVED lines=17> */
.L_x_311:
[----:B------:R-:W-:Y:S05]  /*2dc0*/  BSYNC.RECONVERGENT B0 ;  /* 0x0000000000007941 */ /* 0x000fea0003800200 */
.L_x_309:
        /* <DEDUP_REMOVED lines=38> */
.L_x_313:
        /* <DEDUP_REMOVED lines=17> */
.L_x_314:
[----:B------:R-:W-:Y:S05]  /*3140*/  BSYNC.RECONVERGENT B0 ;  /* 0x0000000000007941 */ /* 0x000fea0003800200 */
.L_x_312:
        /* <DEDUP_REMOVED lines=38> */
.L_x_316:
        /* <DEDUP_REMOVED lines=17> */
.L_x_317:
[----:B------:R-:W-:Y:S05]  /*34c0*/  BSYNC.RECONVERGENT B0 ;  /* 0x0000000000007941 */ /* 0x000fea0003800200 */
.L_x_315:
        /* <DEDUP_REMOVED lines=38> */
.L_x_319:
        /* <DEDUP_REMOVED lines=17> */
.L_x_320:
[----:B------:R-:W-:Y:S05]  /*3840*/  BSYNC.RECONVERGENT B0 ;  /* 0x0000000000007941 */ /* 0x000fea0003800200 */
.L_x_318:
        /* <DEDUP_REMOVED lines=38> */
.L_x_322:
        /* <DEDUP_REMOVED lines=17> */
.L_x_323:
[----:B------:R-:W-:Y:S05]  /*3bc0*/  BSYNC.RECONVERGENT B0 ;  /* 0x0000000000007941 */ /* 0x000fea0003800200 */
.L_x_321:
        /* <DEDUP_REMOVED lines=38> */
.L_x_325:
        /* <DEDUP_REMOVED lines=17> */
.L_x_326:
[----:B------:R-:W-:Y:S05]  /*3f40*/  BSYNC.RECONVERGENT B0 ;  /* 0x0000000000007941 */ /* 0x000fea0003800200 */
.L_x_324:
        /* <DEDUP_REMOVED lines=38> */
.L_x_328:
        /* <DEDUP_REMOVED lines=17> */
.L_x_329:
[----:B------:R-:W-:Y:S05]  /*42c0*/  BSYNC.RECONVERGENT B0 ;  /* 0x0000000000007941 */ /* 0x000fea0003800200 */
.L_x_327:
        /* <DEDUP_REMOVED lines=38> */
.L_x_331:
        /* <DEDUP_REMOVED lines=17> */
.L_x_332:
[----:B------:R-:W-:Y:S05]  /*4640*/  BSYNC.RECONVERGENT B0 ;  /* 0x0000000000007941 */ /* 0x000fea0003800200 */
.L_x_330:
        /* <DEDUP_REMOVED lines=38> */
.L_x_334:
        /* <DEDUP_REMOVED lines=17> */
.L_x_335:
[----:B------:R-:W-:Y:S05]  /*49c0*/  BSYNC.RECONVERGENT B0 ;  /* 0x0000000000007941 */ /* 0x000fea0003800200 */
.L_x_333:
        /* <DEDUP_REMOVED lines=38> */
.L_x_337:
        /* <DEDUP_REMOVED lines=17> */
.L_x_338:
[----:B------:R-:W-:Y:S05]  /*4d40*/  BSYNC.RECONVERGENT B0 ;  /* 0x0000000000007941 */ /* 0x000fea0003800200 */
.L_x_336:
        /* <DEDUP_REMOVED lines=38> */
.L_x_340:
        /* <DEDUP_REMOVED lines=17> */
.L_x_341:
[----:B------:R-:W-:Y:S05]  /*50c0*/  BSYNC.RECONVERGENT B0 ;  /* 0x0000000000007941 */ /* 0x000fea0003800200 */
.L_x_339:
        /* <DEDUP_REMOVED lines=38> */
.L_x_343:
        /* <DEDUP_REMOVED lines=17> */
.L_x_344:
[----:B------:R-:W-:Y:S05]  /*5440*/  BSYNC.RECONVERGENT B0 ;  /* 0x0000000000007941 */ /* 0x000fea0003800200 */
.L_x_342:
        /* <DEDUP_REMOVED lines=38> */
.L_x_346:
        /* <DEDUP_REMOVED lines=17> */
.L_x_347:
[----:B------:R-:W-:Y:S05]  /*57c0*/  BSYNC.RECONVERGENT B0 ;  /* 0x0000000000007941 */ /* 0x000fea0003800200 */
.L_x_345:
        /* <DEDUP_REMOVED lines=38> */
.L_x_349:
        /* <DEDUP_REMOVED lines=17> */
.L_x_350:
[----:B------:R-:W-:Y:S05]  /*5b40*/  BSYNC.RECONVERGENT B0 ;  /* 0x0000000000007941 */ /* 0x000fea0003800200 */
.L_x_348:
        /* <DEDUP_REMOVED lines=38> */
.L_x_352:
        /* <DEDUP_REMOVED lines=17> */
.L_x_353:
[----:B------:R-:W-:Y:S05]  /*5ec0*/  BSYNC.RECONVERGENT B0 ;  /* 0x0000000000007941 */ /* 0x000fea0003800200 */
.L_x_351:
        /* <DEDUP_REMOVED lines=38> */
.L_x_355:
        /* <DEDUP_REMOVED lines=17> */
.L_x_356:
[----:B------:R-:W-:Y:S05]  /*6240*/  BSYNC.RECONVERGENT B0 ;  /* 0x0000000000007941 */ /* 0x000fea0003800200 */
.L_x_354:
        /* <DEDUP_REMOVED lines=38> */
.L_x_358:
        /* <DEDUP_REMOVED lines=17> */
.L_x_359:
[----:B------:R-:W-:Y:S05]  /*65c0*/  BSYNC.RECONVERGENT B0 ;  /* 0x0000000000007941 */ /* 0x000fea0003800200 */
.L_x_357:
        /* <DEDUP_REMOVED lines=38> */
.L_x_361:
        /* <DEDUP_REMOVED lines=17> */
.L_x_362:
[----:B------:R-:W-:Y:S05]  /*6940*/  BSYNC.RECONVERGENT B0 ;  /* 0x0000000000007941 */ /* 0x000fea0003800200 */
.L_x_360:
        /* <DEDUP_REMOVED lines=38> */
.L_x_364:
        /* <DEDUP_REMOVED lines=17> */
.L_x_365:
[----:B------:R-:W-:Y:S05]  /*6cc0*/  BSYNC.RECONVERGENT B0 ;  /* 0x0000000000007941 */ /* 0x000fea0003800200 */
.L_x_363:
        /* <DEDUP_REMOVED lines=38> */
.L_x_367:
        /* <DEDUP_REMOVED lines=17> */
.L_x_368:
[----:B------:R-:W-:Y:S05]  /*7040*/  BSYNC.RECONVERGENT B0 ;  /* 0x0000000000007941 */ /* 0x000fea0003800200 */
.L_x_366:
        /* <DEDUP_REMOVED lines=38> */
.L_x_370:
        /* <DEDUP_REMOVED lines=17> */
.L_x_371:
[----:B------:R-:W-:Y:S05]  /*73c0*/  BSYNC.RECONVERGENT B0 ;  /* 0x0000000000007941 */ /* 0x000fea0003800200 */
.L_x_369:
        /* <DEDUP_REMOVED lines=38> */
.L_x_373:
        /* <DEDUP_REMOVED lines=16> */
.L_x_374:
[----:B------:R-:W-:Y:S05]  /*7730*/  BSYNC.RECONVERGENT B0 ;  /* 0x0000000000007941 */ /* 0x000fea0003800200 */
.L_x_372:
        /* <DEDUP_REMOVED lines=34> */
.L_x_376:
[----:B------:R-:W0:Y:S01]  /*7960*/  LDCU.64 UR6, c[0x0][0x460] ;  /* 0x00008c00ff0677ac */ /* 0x000e220008000a00 */
[----:B------:R-:W-:Y:S01]  /*7970*/  MOV R18, R6 ;  /* 0x0000000600127202 */ /* 0x000fe20000000f00 */
[----:B------:R-:W-:Y:S01]  /*7980*/  IMAD.MOV.U32 R12, RZ, RZ, R7 ;  /* 0x000000ffff0c7224 */ /* 0x000fe200078e0007 */
[----:B------:R-:W-:Y:S02]  /*7990*/  MOV R13, 0x79d0 ;  /* 0x000079d0000d7802 */ /* 0x000fe40000000f00 */
[----:B0-----:R-:W-:Y:S01]  /*79a0*/  MOV R10, UR6 ;  /* 0x00000006000a7c02 */ /* 0x001fe20008000f00 */
[----:B------:R-:W-:-:S07]  /*79b0*/  IMAD.U32 R11, RZ, RZ, UR7 ;  /* 0x00000007ff0b7e24 */ /* 0x000fce000f8e00ff */
[----:B------:R-:W-:Y:S05]  /*79c0*/  CALL.REL.NOINC `($__internal_5_$__cuda_sm20_rem_s64) ;  /* 0x0000008800f47944 */ /* 0x000fea0003c00000 */
[----:B------:R-:W-:-:S04]  /*79d0*/  LOP3.LUT R7, R7, R6, RZ, 0x3c, !PT ;  /* 0x0000000607077212 */ /* 0x000fc800078e3cff */
[----:B------:R-:W-:-:S04]  /*79e0*/  LOP3.LUT R6, R7, R6, RZ, 0x3c, !PT ;  /* 0x0000000607067212 */ /* 0x000fc800078e3cff */
[----:B------:R-:W-:-:S07]  /*79f0*/  LOP3.LUT R7, R7, R6, RZ, 0x3c, !PT ;  /* 0x0000000607077212 */ /* 0x000fce00078e3cff */
.L_x_377:
[----:B------:R-:W-:Y:S05]  /*7a00*/  BSYNC.RECONVERGENT B0 ;  /* 0x0000000000007941 */ /* 0x000fea0003800200 */
.L_x_375:
[----:B------:R-:W0:Y:S01]  /*7a10*/  LDCU.64 UR6, c[0x0][0x528] ;  /* 0x0000a500ff0677ac */ /* 0x000e220008000a00 */
[----:B------:R-:W-:Y:S01]  /*7a20*/  MOV R16, R0 ;  /* 0x0000000000107202 */ /* 0x000fe20000000f00 */
[----:B0-----:R-:W-:-:S04]  /*7a30*/  IMAD R5, R7, UR6, RZ ;  /* 0x0000000607057c24 */ /* 0x001fc8000f8e02ff */
[----:B------:R-:W-:-:S04]  /*7a40*/  IMAD.WIDE.U32 R2, R6, UR6, R16 ;  /* 0x0000000606027c25 */ /* 0x000fc8000f8e0010 */
[----:B------:R-:W-:Y:S02]  /*7a50*/  IMAD R5, R6, UR7, R5 ;  /* 0x0000000706057c24 */ /* 0x000fe4000f8e0205 */
[----:B------:R-:W-:-:S03]  /*7a60*/  IMAD.MOV.U32 R0, RZ, RZ, R2 ;  /* 0x000000ffff007224 */ /* 0x000fc600078e0002 */
[----:B------:R-:W-:-:S07]  /*7a70*/  IADD3 R17, PT, PT, R3, R5, RZ ;  /* 0x0000000503117210 */ /* 0x000fce0007ffe0ff */
.L_x_305:
        /* <DEDUP_REMOVED lines=13> */
.L_x_403:
        /* <DEDUP_REMOVED lines=31> */
.L_x_380:
[----:B------:R-:W-:Y:S01]  /*7d40*/  IMAD.MOV.U32 R8, RZ, RZ, R12 ;  /* 0x000000ffff087224 */ /* 0x000fe200078e000c */
[----:B------:R-:W-:Y:S01]  /*7d50*/  MOV R6, R14 ;  /* 0x0000000e00067202 */ /* 0x000fe20000000f00 */
[----:B------:R-:W-:Y:S01]  /*7d60*/  IMAD.MOV.U32 R5, RZ, RZ, R15 ;  /* 0x000000ffff057224 */ /* 0x000fe200078e000f */
[----:B------:R-:W-:-:S07]  /*7d70*/  MOV R4, 0x7d90 ;  /* 0x00007d9000047802 */ /* 0x000fce0000000f00 */
[----:B0-----:R-:W-:Y:S05]  /*7d80*/  CALL.REL.NOINC `($__internal_3_$__cuda_sm20_div_s64) ;  /* 0x0000007c00b07944 */ /* 0x001fea0003c00000 */
        /* <DEDUP_REMOVED lines=9> */
.L_x_381:
[----:B------:R-:W-:Y:S05]  /*7e20*/  BSYNC.RECONVERGENT B0 ;  /* 0x0000000000007941 */ /* 0x000fea0003800200 */
.L_x_379:
        /* <DEDUP_REMOVED lines=16> */
.L_x_383:
[----:B------:R-:W0:Y:S02]  /*7f30*/  LDC.64 R4, c[0x0][R16+0x450] ;  /* 0x0001140010047b82 */ /* 0x000e240000000a00 */
[-C--:B0-----:R-:W-:Y:S02]  /*7f40*/  IMAD R5, R5, R8.reuse, RZ ;  /* 0x0000000805057224 */ /* 0x081fe400078e02ff */
[----:B------:R-:W-:-:S04]  /*7f50*/  IMAD.WIDE.U32 R2, R4, R8, R2 ;  /* 0x0000000804027225 */ /* 0x000fc800078e0002 */
[----:B------:R-:W-:-:S04]  /*7f60*/  IMAD R5, R4, R7, R5 ;  /* 0x0000000704057224 */ /* 0x000fc800078e0205 */
[----:B------:R-:W-:-:S07]  /*7f70*/  IMAD.IADD R3, R3, 0x1, R5 ;  /* 0x0000000103037824 */ /* 0x000fce00078e0205 */
.L_x_384:
[----:B------:R-:W-:Y:S05]  /*7f80*/  BSYNC.RECONVERGENT B0 ;  /* 0x0000000000007941 */ /* 0x000fea0003800200 */
.L_x_382:
        /* <DEDUP_REMOVED lines=29> */
.L_x_386:
        /* <DEDUP_REMOVED lines=16> */
.L_x_387:
[----:B------:R-:W-:Y:S05]  /*8260*/  BSYNC.RECONVERGENT B0 ;  /* 0x0000000000007941 */ /* 0x000fea0003800200 */
.L_x_385:
        /* <DEDUP_REMOVED lines=15> */
.L_x_389:
[----:B------:R-:W0:Y:S02]  /*8360*/  LDC.64 R4, c[0x0][R16+0x458] ;  /* 0x0001160010047b82 */ /* 0x000e240000000a00 */
[-C--:B0-----:R-:W-:Y:S02]  /*8370*/  IMAD R5, R5, R8.reuse, RZ ;  /* 0x0000000805057224 */ /* 0x081fe400078e02ff */
[----:B------:R-:W-:-:S04]  /*8380*/  IMAD.WIDE.U32 R2, R4, R8, R2 ;  /* 0x0000000804027225 */ /* 0x000fc800078e0002 */
[----:B------:R-:W-:-:S04]  /*8390*/  IMAD R5, R4, R7, R5 ;  /* 0x0000000704057224 */ /* 0x000fc800078e0205 */
[----:B------:R-:W-:-:S07]  /*83a0*/  IMAD.IADD R3, R3, 0x1, R5 ;  /* 0x0000000103037824 */ /* 0x000fce00078e0205 */
.L_x_390:
[----:B------:R-:W-:Y:S05]  /*83b0*/  BSYNC.RECONVERGENT B0 ;  /* 0x0000000000007941 */ /* 0x000fea0003800200 */
.L_x_388:
        /* <DEDUP_REMOVED lines=29> */
.L_x_392:
        /* <DEDUP_REMOVED lines=16> */
.L_x_393:
[----:B------:R-:W-:Y:S05]  /*8690*/  BSYNC.RECONVERGENT B0 ;  /* 0x0000000000007941 */ /* 0x000fea0003800200 */
.L_x_391:
        /* <DEDUP_REMOVED lines=15> */
.L_x_395:
[----:B------:R-:W0:Y:S02]  /*8790*/  LDC.64 R4, c[0x0][R16+0x460] ;  /* 0x0001180010047b82 */ /* 0x000e240000000a00 */
[-C--:B0-----:R-:W-:Y:S02]  /*87a0*/  IMAD R5, R5, R8.reuse, RZ ;  /* 0x0000000805057224 */ /* 0x081fe400078e02ff */
[----:B------:R-:W-:-:S04]  /*87b0*/  IMAD.WIDE.U32 R2, R4, R8, R2 ;  /* 0x0000000804027225 */ /* 0x000fc800078e0002 */
[----:B------:R-:W-:-:S04]  /*87c0*/  IMAD R5, R4, R7, R5 ;  /* 0x0000000704057224 */ /* 0x000fc800078e0205 */
[----:B------:R-:W-:-:S07]  /*87d0*/  IMAD.IADD R3, R3, 0x1, R5 ;  /* 0x0000000103037824 */ /* 0x000fce00078e0205 */
.L_x_396:
[----:B------:R-:W-:Y:S05]  /*87e0*/  BSYNC.RECONVERGENT B0 ;  /* 0x0000000000007941 */ /* 0x000fea0003800200 */
.L_x_394:
        /* <DEDUP_REMOVED lines=29> */
.L_x_398:
        /* <DEDUP_REMOVED lines=16> */
.L_x_399:
[----:B------:R-:W-:Y:S05]  /*8ac0*/  BSYNC.RECONVERGENT B0 ;  /* 0x0000000000007941 */ /* 0x000fea0003800200 */
.L_x_397:
        /* <DEDUP_REMOVED lines=15> */
.L_x_401:
[----:B------:R-:W0:Y:S02]  /*8bc0*/  LDC.64 R4, c[0x0][R16+0x468] ;  /* 0x00011a0010047b82 */ /* 0x000e240000000a00 */
[-C--:B0-----:R-:W-:Y:S02]  /*8bd0*/  IMAD R5, R5, R8.reuse, RZ ;  /* 0x0000000805057224 */ /* 0x081fe400078e02ff */
[----:B------:R-:W-:-:S04]  /*8be0*/  IMAD.WIDE.U32 R2, R4, R8, R2 ;  /* 0x0000000804027225 */ /* 0x000fc800078e0002 */
[----:B------:R-:W-:-:S04]  /*8bf0*/  IMAD R5, R4, R9, R5 ;  /* 0x0000000904057224 */ /* 0x000fc800078e0205 */
[----:B------:R-:W-:-:S07]  /*8c00*/  IMAD.IADD R3, R3, 0x1, R5 ;  /* 0x0000000103037824 */ /* 0x000fce00078e0205 */
.L_x_402:
[----:B------:R-:W-:Y:S05]  /*8c10*/  BSYNC.RECONVERGENT B0 ;  /* 0x0000000000007941 */ /* 0x000fea0003800200 */
.L_x_400:
[----:B------:R-:W-:Y:S01]  /*8c20*/  MOV R4, UR5 ;  /* 0x0000000500047c02 */ /* 0x000fe20008000f00 */
[----:B------:R-:W-:-:S03]  /*8c30*/  VIADD R20, R20, 0x4 ;  /* 0x0000000414147836 */ /* 0x000fc60000000000 */
[----:B------:R-:W-:-:S04]  /*8c40*/  LOP3.LUT R5, R4, 0x7ffffffc, RZ, 0xc0, !PT ;  /* 0x7ffffffc04057812 */ /* 0x000fc800078ec0ff */
[----:B------:R-:W-:-:S13]  /*8c50*/  ISETP.NE.AND P0, PT, R20, R5, PT ;  /* 0x000000051400720c */ /* 0x000fda0003f05270 */
[----:B------:R-:W-:Y:S05]  /*8c60*/  @P0 BRA `(.L_x_403) ;  /* 0xffffffec00b80947 */ /* 0x000fea000383ffff */
[----:B------:R-:W-:-:S07]  /*8c70*/  MOV R20, R5 ;  /* 0x0000000500147202 */ /* 0x000fce0000000f00 */
.L_x_378:
        /* <DEDUP_REMOVED lines=35> */
.L_x_406:
[----:B------:R-:W-:Y:S01]  /*8eb0*/  MOV R8, R12 ;  /* 0x0000000c00087202 */ /* 0x000fe20000000f00 */
[----:B------:R-:W-:Y:S01]  /*8ec0*/  IMAD.MOV.U32 R6, RZ, RZ, R2 ;  /* 0x000000ffff067224 */ /* 0x000fe200078e0002 */
[----:B------:R-:W-:Y:S02]  /*8ed0*/  MOV R5, R3 ;  /* 0x0000000300057202 */ /* 0x000fe40000000f00 */
[----:B------:R-:W-:-:S07]  /*8ee0*/  MOV R4, 0x8f00 ;  /* 0x00008f0000047802 */ /* 0x000fce0000000f00 */
[----:B------:R-:W-:Y:S05]  /*8ef0*/  CALL.REL.NOINC `($__internal_3_$__cuda_sm20_div_s64) ;  /* 0x0000006c00547944 */ /* 0x000fea0003c00000 */
        /* <DEDUP_REMOVED lines=9> */
.L_x_407:
[----:B------:R-:W-:Y:S05]  /*8f90*/  BSYNC.RECONVERGENT B0 ;  /* 0x0000000000007941 */ /* 0x000fea0003800200 */
.L_x_405:
        /* <DEDUP_REMOVED lines=17> */
.L_x_409:
[----:B------:R-:W0:Y:S02]  /*90b0*/  LDC.64 R2, c[0x0][R16+0x450] ;  /* 0x0001140010027b82 */ /* 0x000e240000000a00 */
[-C--:B0-----:R-:W-:Y:S02]  /*90c0*/  IMAD R3, R3, R8.reuse, RZ ;  /* 0x0000000803037224 */ /* 0x081fe400078e02ff */
[----:B------:R-:W-:-:S04]  /*90d0*/  IMAD.WIDE.U32 R14, R2, R8, R14 ;  /* 0x00000008020e7225 */ /* 0x000fc800078e000e */
[----:B------:R-:W-:-:S05]  /*90e0*/  IMAD R3, R2, R7, R3 ;  /* 0x0000000702037224 */ /* 0x000fca00078e0203 */
[----:B------:R-:W-:-:S07]  /*90f0*/  IADD3 R15, PT, PT, R15, R3, RZ ;  /* 0x000000030f0f7210 */ /* 0x000fce0007ffe0ff */
.L_x_410:
[----:B------:R-:W-:Y:S05]  /*9100*/  BSYNC.RECONVERGENT B0 ;  /* 0x0000000000007941 */ /* 0x000fea0003800200 */
.L_x_408:
        /* <DEDUP_REMOVED lines=34> */
.L_x_413:
        /* <DEDUP_REMOVED lines=15> */
.L_x_414:
[----:B------:R-:W-:Y:S05]  /*9420*/  BSYNC.RECONVERGENT B1 ;  /* 0x0000000000017941 */ /* 0x000fea0003800200 */
.L_x_412:
        /* <DEDUP_REMOVED lines=16> */
.L_x_416:
[----:B------:R-:W0:Y:S02]  /*9530*/  LDC.64 R2, c[0x0][R16+0x458] ;  /* 0x0001160010027b82 */ /* 0x000e240000000a00 */
[-C--:B0-----:R-:W-:Y:S02]  /*9540*/  IMAD R3, R3, R8.reuse, RZ ;  /* 0x0000000803037224 */ /* 0x081fe400078e02ff */
[----:B------:R-:W-:-:S04]  /*9550*/  IMAD.WIDE.U32 R14, R2, R8, R14 ;  /* 0x00000008020e7225 */ /* 0x000fc800078e000e */
[----:B------:R-:W-:-:S04]  /*9560*/  IMAD R3, R2, R9, R3 ;  /* 0x0000000902037224 */ /* 0x000fc800078e0203 */
[----:B------:R-:W-:-:S07]  /*9570*/  IMAD.IADD R15, R15, 0x1, R3 ;  /* 0x000000010f0f7824 */ /* 0x000fce00078e0203 */
.L_x_417:
[----:B------:R-:W-:Y:S05]  /*9580*/  BSYNC.RECONVERGENT B1 ;  /* 0x0000000000017941 */ /* 0x000fea0003800200 */
.L_x_415:
        /* <DEDUP_REMOVED lines=28> */
.L_x_419:
        /* <DEDUP_REMOVED lines=9> */
.L_x_420:
[----:B------:R-:W-:Y:S05]  /*97e0*/  BSYNC.RECONVERGENT B1 ;  /* 0x0000000000017941 */ /* 0x000fea0003800200 */
.L_x_418:
        /* <DEDUP_REMOVED lines=15> */
.L_x_421:
[----:B------:R-:W0:Y:S02]  /*98e0*/  LDC.64 R2, c[0x0][R16+0x460] ;  /* 0x0001180010027b82 */ /* 0x000e240000000a00 */
[-C--:B0-----:R-:W-:Y:S02]  /*98f0*/  IMAD R3, R3, R6.reuse, RZ ;  /* 0x0000000603037224 */ /* 0x081fe400078e02ff */
[----:B------:R-:W-:-:S04]  /*9900*/  IMAD.WIDE.U32 R14, R2, R6, R14 ;  /* 0x00000006020e7225 */ /* 0x000fc800078e000e */
[----:B------:R-:W-:-:S04]  /*9910*/  IMAD R3, R2, R7, R3 ;  /* 0x0000000702037224 */ /* 0x000fc800078e0203 */
[----:B------:R-:W-:-:S07]  /*9920*/  IMAD.IADD R15, R15, 0x1, R3 ;  /* 0x000000010f0f7824 */ /* 0x000fce00078e0203 */
.L_x_411:
[----:B------:R-:W-:Y:S05]  /*9930*/  BSYNC.RECONVERGENT B0 ;  /* 0x0000000000007941 */ /* 0x000fea0003800200 */
.L_x_404:
[----:B------:R-:W0:Y:S01]  /*9940*/  LDCU.64 UR6, c[0x0][0x390] ;  /* 0x00007200ff0677ac */ /* 0x000e220008000a00 */
[----:B------:R-:W1:Y:S01]  /*9950*/  LDCU.128 UR8, c[0x0][0x380] ;  /* 0x00007000ff0877ac */ /* 0x000e620008000c00 */
[----:B0-----:R-:W-:-:S04]  /*9960*/  LEA R2, P0, R0, UR6, 0x3 ;  /* 0x0000000600027c11 */ /* 0x001fc8000f8018ff */
[----:B------:R-:W-:-:S06]  /*9970*/  LEA.HI.X R3, R0, UR7, R17, 0x3, P0 ;  /* 0x0000000700037c11 */ /* 0x000fcc00080f1c11 */
[----:B------:R-:W2:Y:S01]  /*9980*/  LDG.E.64 R2, desc[UR30][R2.64] ;  /* 0x0000001e02027981 */ /* 0x000ea2000c1e1b00 */
[----:B------:R-:W0:Y:S01]  /*9990*/  LDCU UR4, c[0x0][0x360] ;  /* 0x00006c00ff0477ac */ /* 0x000e220008000800 */
[----:B------:R-:W0:Y:S01]  /*99a0*/  LDC R0, c[0x0][0x370] ;  /* 0x0000dc00ff007b82 */ /* 0x000e220000000800 */
[----:B-1----:R-:W-:-:S04]  /*99b0*/  LEA R4, P0, R14, UR10, 0x3 ;  /* 0x0000000a0e047c11 */ /* 0x002fc8000f8018ff */
[----:B------:R-:W-:Y:S01]  /*99c0*/  LEA.HI.X R5, R14, UR11, R15, 0x3, P0 ;  /* 0x0000000b0e057c11 */ /* 0x000fe200080f1c0f */
[----:B0-----:R-:W-:-:S05]  /*99d0*/  IMAD R7, R0, UR4, RZ ;  /* 0x0000000400077c24 */ /* 0x001fca000f8e02ff */
[----:B------:R-:W-:-:S04]  /*99e0*/  IADD3 R26, P1, PT, R7, R26, RZ ;  /* 0x0000001a071a7210 */ /* 0x000fc80007f3e0ff */
[----:B------:R-:W-:Y:S02]  /*99f0*/  ISETP.GE.U32.AND P0, PT, R26, UR8, PT ;  /* 0x000000081a007c0c */ /* 0x000fe4000bf06070 */
[----:B------:R-:W-:-:S04]  /*9a00*/  IADD3.X R27, PT, PT, RZ, R27, RZ, P1, !PT ;  /* 0x0000001bff1b7210 */ /* 0x000fc80000ffe4ff */
[----:B------:R-:W-:Y:S01]  /*9a10*/  ISETP.GE.AND.EX P0, PT, R27, UR9, PT, P0 ;  /* 0x000000091b007c0c */ /* 0x000fe2000bf06300 */
[----:B--2---:R-:W-:-:S05]  /*9a20*/  FADD.FTZ R3, -R3, -RZ ;  /* 0x800000ff03037221 */ /* 0x004fca0000010100 */
[----:B------:R0:W-:Y:S07]  /*9a30*/  STG.E.64 desc[UR30][R4.64], R2 ;  /* 0x0000000204007986 */ /* 0x0001ee000c101b1e */
[----:B------:R-:W-:Y:S05]  /*9a40*/  @!P0 BRA `(.L_x_422) ;  /* 0xffffff8800648947 */ /* 0x000fea000383ffff */
[----:B------:R-:W-:Y:S05]  /*9a50*/  EXIT ;  /* 0x000000000000794d */ /* 0x000fea0003800000 */
.L_x_255:
        /* <DEDUP_REMOVED lines=37> */
.L_x_425:
[----:B------:R-:W-:-:S07]  /*9cb0*/  MOV R2, 0x9cd0 ;  /* 0x00009cd000027802 */ /* 0x000fce0000000f00 */
[----:B------:R-:W-:Y:S05]  /*9cc0*/  CALL.REL.NOINC `($__internal_4_$__cuda_sm20_div_u64) ;  /* 0x0000006400307944 */ /* 0x000fea0003c00000 */
[----:B------:R-:W-:Y:S01]  /*9cd0*/  MOV R2, R4 ;  /* 0x0000000400027202 */ /* 0x000fe20000000f00 */
[----:B------:R-:W-:-:S07]  /*9ce0*/  IMAD.MOV.U32 R3, RZ, RZ, R5 ;  /* 0x000000ffff037224 */ /* 0x000fce00078e0005 */
.L_x_426:
[----:B------:R-:W-:Y:S05]  /*9cf0*/  BSYNC.RECONVERGENT B0 ;  /* 0x0000000000007941 */ /* 0x000fea0003800200 */
.L_x_424:
        /* <DEDUP_REMOVED lines=10> */
[----:B------:R-:W-:Y:S02]  /*9da0*/  VIADD R6, R0, 0x1 ;  /* 0x0000000100067836 */ /* 0x000fe40000000000 */
[----:B------:R-:W-:Y:S02]  /*9db0*/  HFMA2 R0, -RZ, RZ, 0, 0 ;  /* 0x00000000ff007431 */ /* 0x000fe400000001ff */
[----:B------:R-:W-:Y:S01]  /*9dc0*/  IMAD.MOV.U32 R8, RZ, RZ, RZ ;  /* 0x000000ffff087224 */ /* 0x000fe200078e00ff */
[----:B------:R-:W-:Y:S02]  /*9dd0*/  LOP3.LUT R9, R6, 0x3, RZ, 0xc0, !PT ;  /* 0x0000000306097812 */ /* 0x000fe400078ec0ff */
[----:B------:R-:W1:Y:S05]  /*9de0*/  LDC.64 R2, c[0x0][0x388] ;  /* 0x0000e200ff027b82 */ /* 0x000e6a0000000a00 */
.L_x_429:
[----:B0-2---:R-:W2:Y:S01]  /*9df0*/  LDG.E.64 R6, desc[UR30][R4.64] ;  /* 0x0000001e04067981 */ /* 0x005ea2000c1e1b00 */
[----:B------:R-:W-:Y:S02]  /*9e00*/  IADD3 R0, P0, PT, R0, 0x1, RZ ;  /* 0x0000000100007810 */ /* 0x000fe40007f1e0ff */
[----:B------:R-:W-:Y:S02]  /*9e10*/  IADD3 R20, P2, PT, R26, R20, RZ ;  /* 0x000000141a147210 */ /* 0x000fe40007f5e0ff */
[----:B------:R-:W-:Y:S02]  /*9e20*/  IADD3.X R8, PT, PT, RZ, R8, RZ, P0, !PT ;  /* 0x00000008ff087210 */ /* 0x000fe400007fe4ff */
[----:B------:R-:W-:Y:S01]  /*9e30*/  ISETP.NE.U32.AND P0, PT, R0, R9, PT ;  /* 0x000000090000720c */ /* 0x000fe20003f05070 */
[----:B------:R-:W-:-:S03]  /*9e40*/  IMAD.X R21, RZ, RZ, R21, P2 ;  /* 0x000000ffff157224 */ /* 0x000fc600010e0615 */
[----:B------:R-:W-:Y:S01]  /*9e50*/  ISETP.NE.AND.EX P0, PT, R8, RZ, PT, P0 ;  /* 0x000000ff0800720c */ /* 0x000fe20003f05300 */
[----:B--2---:R-:W-:-:S05]  /*9e60*/  FADD.FTZ R7, -R7, -RZ ;  /* 0x800000ff07077221 */ /* 0x004fca0000010100 */
[----:B-1----:R2:W-:Y:S07]  /*9e70*/  STG.E.64 desc[UR30][R2.64], R6 ;  /* 0x0000000602007986 */ /* 0x0025ee000c101b1e */
[----:B------:R-:W-:Y:S05]  /*9e80*/  @P0 BRA `(.L_x_429) ;  /* 0xfffffffc00d80947 */ /* 0x000fea000383ffff */
.L_x_428:
[----:B------:R-:W-:Y:S05]  /*9e90*/  BSYNC.RECONVERGENT B0 ;  /* 0x0000000000007941 */ /* 0x000fea0003800200 */
.L_x_427:
[----:B------:R-:W-:Y:S05]  /*9ea0*/  @!P1 EXIT ;  /* 0x000000000000994d */ /* 0x000fea0003800000 */
[----:B--2---:R-:W0:Y:S01]  /*9eb0*/  LDC.64 R2, c[0x0][0x390] ;  /* 0x0000e400ff027b82 */ /* 0x004e220000000a00 */
[----:B------:R-:W1:Y:S07]  /*9ec0*/  LDCU.64 UR4, c[0x0][0x380] ;  /* 0x00007000ff0477ac */ /* 0x000e6e0008000a00 */
[----:B------:R-:W2:Y:S02]  /*9ed0*/  LDC.64 R4, c[0x0][0x388] ;  /* 0x0000e200ff047b82 */ /* 0x000ea40000000a00 */
.L_x_430:
[----:B0--3--:R-:W3:Y:S02]  /*9ee0*/  LDG.E.64 R6, desc[UR30][R2.64] ;  /* 0x0000001e02067981 */ /* 0x009ee4000c1e1b00 */
[----:B---3--:R-:W-:-:S05]  /*9ef0*/  FADD.FTZ R7, -R7, -RZ ;  /* 0x800000ff07077221 */ /* 0x008fca0000010100 */
[----:B--2---:R0:W-:Y:S04]  /*9f00*/  STG.E.64 desc[UR30][R4.64], R6 ;  /* 0x0000000604007986 */ /* 0x0041e8000c101b1e */
[----:B0-----:R-:W2:Y:S02]  /*9f10*/  LDG.E.64 R6, desc[UR30][R2.64] ;  /* 0x0000001e02067981 */ /* 0x001ea4000c1e1b00 */
[----:B--2---:R-:W-:-:S05]  /*9f20*/  FADD.FTZ R7, -R7, -RZ ;  /* 0x800000ff07077221 */ /* 0x004fca0000010100 */
[----:B------:R0:W-:Y:S04]  /*9f30*/  STG.E.64 desc[UR30][R4.64], R6 ;  /* 0x0000000604007986 */ /* 0x0001e8000c101b1e */
[----:B0-----:R-:W2:Y:S02]  /*9f40*/  LDG.E.64 R6, desc[UR30][R2.64] ;  /* 0x0000001e02067981 */ /* 0x001ea4000c1e1b00 */
[----:B--2---:R-:W-:-:S05]  /*9f50*/  FADD.FTZ R7, -R7, -RZ ;  /* 0x800000ff07077221 */ /* 0x004fca0000010100 */
[----:B------:R0:W-:Y:S04]  /*9f60*/  STG.E.64 desc[UR30][R4.64], R6 ;  /* 0x0000000604007986 */ /* 0x0001e8000c101b1e */
[----:B0-----:R-:W2:Y:S01]  /*9f70*/  LDG.E.64 R6, desc[UR30][R2.64] ;  /* 0x0000001e02067981 */ /* 0x001ea2000c1e1b00 */
[----:B------:R-:W-:-:S04]  /*9f80*/  LEA R20, P0, R26, R20, 0x2 ;  /* 0x000000141a147211 */ /* 0x000fc800078010ff */
[----:B------:R-:W-:Y:S02]  /*9f90*/  LEA.HI.X R21, R26, R21, RZ, 0x2, P0 ;  /* 0x000000151a157211 */ /* 0x000fe400000f14ff */
[----:B-1----:R-:W-:-:S04]  /*9fa0*/  ISETP.GE.U32.AND P0, PT, R20, UR4, PT ;  /* 0x0000000414007c0c */ /* 0x002fc8000bf06070 */
[----:B------:R-:W-:Y:S01]  /*9fb0*/  ISETP.GE.AND.EX P0, PT, R21, UR5, PT, P0 ;  /* 0x0000000515007c0c */ /* 0x000fe2000bf06300 */
[----:B--2---:R-:W-:-:S05]  /*9fc0*/  FADD.FTZ R7, -R7, -RZ ;  /* 0x800000ff07077221 */ /* 0x004fca0000010100 */
[----:B------:R3:W-:Y:S07]  /*9fd0*/  STG.E.64 desc[UR30][R4.64], R6 ;  /* 0x0000000604007986 */ /* 0x0007ee000c101b1e */
[----:B------:R-:W-:Y:S05]  /*9fe0*/  @!P0 BRA `(.L_x_430) ;  /* 0xfffffffc00bc8947 */ /* 0x000fea000383ffff */
[----:B------:R-:W-:Y:S05]  /*9ff0*/  EXIT ;  /* 0x000000000000794d */ /* 0x000fea0003800000 */
.L_x_423:
        /* <DEDUP_REMOVED lines=68> */
.L_x_508:
        /* <DEDUP_REMOVED lines=27> */
.L_x_433:
[----:B------:R-:W1:Y:S01]  /*a5f0*/  LDCU.64 UR50, c[0x0][0x3a0] ;  /* 0x00007400ff3277ac */ /* 0x000e620008000a00 */
[----:B------:R-:W-:Y:S01]  /*a600*/  MOV R8, R14 ;  /* 0x0000000e00087202 */ /* 0x000fe20000000f00 */
[----:B------:R-:W-:Y:S01]  /*a610*/  IMAD.MOV.U32 R7, RZ, RZ, R15 ;  /* 0x000000ffff077224 */ /* 0x000fe200078e000f */
[----:B------:R-:W-:Y:S01]  /*a620*/  MOV R4, 0xa660 ;  /* 0x0000a66000047802 */ /* 0x000fe20000000f00 */
[----:B-1----:R-:W-:Y:S01]  /*a630*/  IMAD.U32 R6, RZ, RZ, UR50 ;  /* 0x00000032ff067e24 */ /* 0x002fe2000f8e00ff */
[----:B------:R-:W-:-:S07]  /*a640*/  MOV R5, UR51 ;  /* 0x0000003300057c02 */ /* 0x000fce0008000f00 */
[----:B0-----:R-:W-:Y:S05]  /*a650*/  CALL.REL.NOINC `($__internal_3_$__cuda_sm20_div_s64) ;  /* 0x00000054007c7944 */ /* 0x001fea0003c00000 */
        /* <DEDUP_REMOVED lines=8> */
.L_x_434:
[----:B0-----:R-:W-:Y:S05]  /*a6e0*/  BSYNC.RECONVERGENT B1 ;  /* 0x0000000000017941 */ /* 0x001fea0003800200 */
.L_x_432:
        /* <DEDUP_REMOVED lines=35> */
.L_x_437:
[----:B------:R-:W0:Y:S01]  /*a920*/  LDCU.64 UR50, c[0x0][0x3a8] ;  /* 0x00007500ff3277ac */ /* 0x000e220008000a00 */
[----:B------:R-:W-:Y:S01]  /*a930*/  IMAD.MOV.U32 R8, RZ, RZ, R12 ;  /* 0x000000ffff087224 */ /* 0x000fe200078e000c */
[----:B------:R-:W-:Y:S02]  /*a940*/  MOV R7, R13 ;  /* 0x0000000d00077202 */ /* 0x000fe40000000f00 */
[----:B------:R-:W-:Y:S02]  /*a950*/  MOV R4, 0xa990 ;  /* 0x0000a99000047802 */ /* 0x000fe40000000f00 */
[----:B0-----:R-:W-:Y:S01]  /*a960*/  MOV R6, UR50 ;  /* 0x0000003200067c02 */ /* 0x001fe20008000f00 */
[----:B------:R-:W-:-:S07]  /*a970*/  IMAD.U32 R5, RZ, RZ, UR51 ;  /* 0x00000033ff057e24 */ /* 0x000fce000f8e00ff */
[----:B------:R-:W-:Y:S05]  /*a980*/  CALL.REL.NOINC `($__internal_3_$__cuda_sm20_div_s64) ;  /* 0x0000005000b07944 */ /* 0x000fea0003c00000 */
        /* <DEDUP_REMOVED lines=10> */
.L_x_438:
[----:B------:R-:W-:Y:S05]  /*aa30*/  BSYNC.RECONVERGENT B1 ;  /* 0x0000000000017941 */ /* 0x000fea0003800200 */
.L_x_436:
        /* <DEDUP_REMOVED lines=37> */
.L_x_440:
[----:B------:R-:W0:Y:S01]  /*ac90*/  LDCU.64 UR50, c[0x0][0x3b0] ;  /* 0x00007600ff3277ac */ /* 0x000e220008000a00 */
[----:B------:R-:W-:Y:S01]  /*aca0*/  MOV R8, R12 ;  /* 0x0000000c00087202 */ /* 0x000fe20000000f00 */
[----:B------:R-:W-:Y:S01]  /*acb0*/  IMAD.MOV.U32 R7, RZ, RZ, R13 ;  /* 0x000000ffff077224 */ /* 0x000fe200078e000d */
[----:B------:R-:W-:Y:S01]  /*acc0*/  MOV R4, 0xad00 ;  /* 0x0000ad0000047802 */ /* 0x000fe20000000f00 */
[----:B0-----:R-:W-:Y:S01]  /*acd0*/  IMAD.U32 R6, RZ, RZ, UR50 ;  /* 0x00000032ff067e24 */ /* 0x001fe2000f8e00ff */
[----:B------:R-:W-:-:S07]  /*ace0*/  MOV R5, UR51 ;  /* 0x0000003300057c02 */ /* 0x000fce0008000f00 */
[----:B------:R-:W-:Y:S05]  /*acf0*/  CALL.REL.NOINC `($__internal_3_$__cuda_sm20_div_s64) ;  /* 0x0000004c00d47944 */ /* 0x000fea0003c00000 */
        /* <DEDUP_REMOVED lines=10> */
.L_x_441:
[----:B------:R-:W-:Y:S05]  /*ada0*/  BSYNC.RECONVERGENT B1 ;  /* 0x0000000000017941 */ /* 0x000fea0003800200 */
.L_x_439:
        /* <DEDUP_REMOVED lines=37> */
.L_x_443:
        /* <DEDUP_REMOVED lines=17> */
.L_x_444:
[----:B------:R-:W-:Y:S05]  /*b110*/  BSYNC.RECONVERGENT B1 ;  /* 0x0000000000017941 */ /* 0x000fea0003800200 */
.L_x_442:
        /* <DEDUP_REMOVED lines=37> */
.L_x_446:
        /* <DEDUP_REMOVED lines=18> */
.L_x_447:
[----:B------:R-:W-:Y:S05]  /*b490*/  BSYNC.RECONVERGENT B1 ;  /* 0x0000000000017941 */ /* 0x000fea0003800200 */
.L_x_445:
        /* <DEDUP_REMOVED lines=38> */
.L_x_449:
        /* <DEDUP_REMOVED lines=18> */
.L_x_450:
[----:B------:R-:W-:Y:S05]  /*b820*/  BSYNC.RECONVERGENT B1 ;  /* 0x0000000000017941 */ /* 0x000fea0003800200 */
.L_x_448:
        /* <DEDUP_REMOVED lines=38> */
.L_x_452:
        /* <DEDUP_REMOVED lines=18> */
.L_x_453:
[----:B------:R-:W-:Y:S05]  /*bbb0*/  BSYNC.RECONVERGENT B1 ;  /* 0x0000000000017941 */ /* 0x000fea0003800200 */
.L_x_451:
        /* <DEDUP_REMOVED lines=38> */
.L_x_455:
        /* <DEDUP_REMOVED lines=18> */
.L_x_456:
[----:B------:R-:W-:Y:S05]  /*bf40*/  BSYNC.RECONVERGENT B1 ;  /* 0x0000000000017941 */ /* 0x000fea0003800200 */
.L_x_454:
        /* <DEDUP_REMOVED lines=38> */
.L_x_458:
        /* <DEDUP_REMOVED lines=18> */
.L_x_459:
[----:B------:R-:W-:Y:S05]  /*c2d0*/  BSYNC.RECONVERGENT B1 ;  /* 0x0000000000017941 */ /* 0x000fea0003800200 */
.L_x_457:
        /* <DEDUP_REMOVED lines=38> */
.L_x_461:
        /* <DEDUP_REMOVED lines=18> */
.L_x_462:
[----:B------:R-:W-:Y:S05]  /*c660*/  BSYNC.RECONVERGENT B1 ;  /* 0x0000000000017941 */ /* 0x000fea0003800200 */
.L_x_460:
        /* <DEDUP_REMOVED lines=38> */
.L_x_464:
        /* <DEDUP_REMOVED lines=18> */
.L_x_465:
[----:B------:R-:W-:Y:S05]  /*c9f0*/  BSYNC.RECONVERGENT B1 ;  /* 0x0000000000017941 */ /* 0x000fea0003800200 */
.L_x_463:
        /* <DEDUP_REMOVED lines=38> */
.L_x_467:
        /* <DEDUP_REMOVED lines=18> */
.L_x_468:
[----:B------:R-:W-:Y:S05]  /*cd80*/  BSYNC.RECONVERGENT B1 ;  /* 0x0000000000017941 */ /* 0x000fea0003800200 */
.L_x_466:
        /* <DEDUP_REMOVED lines=38> */
.L_x_470:
        /* <DEDUP_REMOVED lines=18> */
.L_x_471:
[----:B------:R-:W-:Y:S05]  /*d110*/  BSYNC.RECONVERGENT B1 ;  /* 0x0000000000017941 */ /* 0x000fea0003800200 */
.L_x_469:
        /* <DEDUP_REMOVED lines=38> */
.L_x_473:
        /* <DEDUP_REMOVED lines=18> */
.L_x_474:
[----:B------:R-:W-:Y:S05]  /*d4a0*/  BSYNC.RECONVERGENT B1 ;  /* 0x0000000000017941 */ /* 0x000fea0003800200 */
.L_x_472:
        /* <DEDUP_REMOVED lines=38> */
.L_x_476:
        /* <DEDUP_REMOVED lines=18> */
.L_x_477:
[----:B------:R-:W-:Y:S05]  /*d830*/  BSYNC.RECONVERGENT B1 ;  /* 0x0000000000017941 */ /* 0x000fea0003800200 */
.L_x_475:
        /* <DEDUP_REMOVED lines=38> */
.L_x_479:
        /* <DEDUP_REMOVED lines=18> */
.L_x_480:
[----:B------:R-:W-:Y:S05]  /*dbc0*/  BSYNC.RECONVERGENT B1 ;  /* 0x0000000000017941 */ /* 0x000fea0003800200 */
.L_x_478:
        /* <DEDUP_REMOVED lines=38> */
.L_x_482:
        /* <DEDUP_REMOVED lines=18> */
.L_x_483:
[----:B------:R-:W-:Y:S05]  /*df50*/  BSYNC.RECONVERGENT B1 ;  /* 0x0000000000017941 */ /* 0x000fea0003800200 */
.L_x_481:
        /* <DEDUP_REMOVED lines=38> */
.L_x_485:
        /* <DEDUP_REMOVED lines=18> */
.L_x_486:
[----:B------:R-:W-:Y:S05]  /*e2e0*/  BSYNC.RECONVERGENT B1 ;  /* 0x0000000000017941 */ /* 0x000fea0003800200 */
.L_x_484:
        /* <DEDUP_REMOVED lines=38> */
.L_x_488:
        /* <DEDUP_REMOVED lines=18> */
.L_x_489:
[----:B------:R-:W-:Y:S05]  /*e670*/  BSYNC.RECONVERGENT B1 ;  /* 0x0000000000017941 */ /* 0x000fea0003800200 */
.L_x_487:
        /* <DEDUP_REMOVED lines=38> */
.L_x_491:
        /* <DEDUP_REMOVED lines=18> */
.L_x_492:
[----:B------:R-:W-:Y:S05]  /*ea00*/  BSYNC.RECONVERGENT B1 ;  /* 0x0000000000017941 */ /* 0x000fea0003800200 */
.L_x_490:
        /* <DEDUP_REMOVED lines=38> */
.L_x_494:
        /* <DEDUP_REMOVED lines=18> */
.L_x_495:
[----:B------:R-:W-:Y:S05]  /*ed90*/  BSYNC.RECONVERGENT B1 ;  /* 0x0000000000017941 */ /* 0x000fea0003800200 */
.L_x_493:
        /* <DEDUP_REMOVED lines=38> */
.L_x_497:
        /* <DEDUP_REMOVED lines=18> */
.L_x_498:
[----:B------:R-:W-:Y:S05]  /*f120*/  BSYNC.RECONVERGENT B1 ;  /* 0x0000000000017941 */ /* 0x000fea0003800200 */
.L_x_496:
        /* <DEDUP_REMOVED lines=38> */
.L_x_500:
        /* <DEDUP_REMOVED lines=18> */
.L_x_501:
[----:B------:R-:W-:Y:S05]  /*f4b0*/  BSYNC.RECONVERGENT B1 ;  /* 0x0000000000017941 */ /* 0x000fea0003800200 */
.L_x_499:
        /* <DEDUP_REMOVED lines=37> */
.L_x_503:
        /* <DEDUP_REMOVED lines=17> */
.L_x_504:
[----:B------:R-:W-:Y:S05]  /*f820*/  BSYNC.RECONVERGENT B1 ;  /* 0x0000000000017941 */ /* 0x000fea0003800200 */
.L_x_502:
        /* <DEDUP_REMOVED lines=33> */
.L_x_506:
        /* <DEDUP_REMOVED lines=10> */
.L_x_507:
[----:B------:R-:W-:Y:S05]  /*fae0*/  BSYNC.RECONVERGENT B1 ;  /* 0x0000000000017941 */ /* 0x000fea0003800200 */
.L_x_505:
        /* <DEDUP_REMOVED lines=8> */
.L_x_435:
[----:B------:R-:W0:Y:S02]  /*fb70*/  LDCU.64 UR50, c[0x0][0x390] ;  /* 0x00007200ff3277ac */ /* 0x000e240008000a00 */
[----:B0-----:R-:W-:-:S04]  /*fb80*/  LEA R4, P0, R2, UR50, 0x3 ;  /* 0x0000003202047c11 */ /* 0x001fc8000f8018ff */
[----:B------:R-:W-:-:S06]  /*fb90*/  LEA.HI.X R5, R2, UR51, R0, 0x3, P0 ;  /* 0x0000003302057c11 */ /* 0x000fcc00080f1c00 */
[----:B------:R-:W2:Y:S01]  /*fba0*/  LDG.E.64 R4, desc[UR30][R4.64] ;  /* 0x0000001e04047981 */ /* 0x000ea2000c1e1b00 */
[----:B------:R-:W0:Y:S01]  /*fbb0*/  LDC.64 R6, c[0x0][0x388] ;  /* 0x0000e200ff067b82 */ /* 0x000e220000000a00 */
[----:B------:R-:W-:-:S04]  /*fbc0*/  IADD3 R14, P0, PT, R16, R14, RZ ;  /* 0x0000000e100e7210 */ /* 0x000fc80007f1e0ff */
[----:B------:R-:W-:Y:S02]  /*fbd0*/  IADD3.X R15, PT, PT, RZ, R15, RZ, P0, !PT ;  /* 0x0000000fff0f7210 */ /* 0x000fe400007fe4ff */
[----:B------:R-:W-:-:S04]  /*fbe0*/  ISETP.GE.U32.AND P0, PT, R14, UR32, PT ;  /* 0x000000200e007c0c */ /* 0x000fc8000bf06070 */
[----:B------:R-:W-:Y:S01]  /*fbf0*/  ISETP.GE.AND.EX P0, PT, R15, UR33, PT, P0 ;  /* 0x000000210f007c0c */ /* 0x000fe2000bf06300 */
[----:B--2---:R-:W-:-:S05]  /*fc00*/  FADD.FTZ R5, -R5, -RZ ;  /* 0x800000ff05057221 */ /* 0x004fca0000010100 */
[----:B0-----:R1:W-:Y:S07]  /*fc10*/  STG.E.64 desc[UR30][R6.64], R4 ;  /* 0x0000000406007986 */ /* 0x0013ee000c101b1e */
[----:B------:R-:W-:Y:S05]  /*fc20*/  @!P0 BRA `(.L_x_508) ;  /* 0xffffffa800048947 */ /* 0x000fea000383ffff */
[----:B------:R-:W-:Y:S05]  /*fc30*/  BSYNC.RECONVERGENT B0 ;  /* 0x0000000000007941 */ /* 0x000fea0003800200 */
.L_x_431:
[----:B------:R-:W-:Y:S05]  /*fc40*/  EXIT ;  /* 0x000000000000794d */ /* 0x000fea0003800000 */
        .weak           $__internal_3_$__cuda_sm20_div_s64
        .type           $__internal_3_$__cuda_sm20_div_s64,@function
        .size           $__internal_3_$__cuda_sm20_div_s64,($__internal_4_$__cuda_sm20_div_u64 - $__internal_3_$__cuda_sm20_div_s64)
$__internal_3_$__cuda_sm20_div_s64:
[-C--:B------:R-:W-:Y:S02]  /*fc50*/  IADD3 R10, P2, PT, RZ, -R6.reuse, RZ ;  /* 0x80000006ff0a7210 */ /* 0x080fe40007f5e0ff */
[----:B------:R-:W-:Y:S02]  /*fc60*/  ISETP.GE.AND P0, PT, R5, RZ, PT ;  /* 0x000000ff0500720c */ /* 0x000fe40003f06270 */
[-C--:B------:R-:W-:Y:S02]  /*fc70*/  IADD3.X R9, PT, PT, RZ, ~R5.reuse, RZ, P2, !PT ;  /* 0x80000005ff097210 */ /* 0x080fe400017fe4ff */
[----:B------:R-:W-:Y:S02]  /*fc80*/  SEL R10, R10, R6, !P0 ;  /* 0x000000060a0a7207 */ /* 0x000fe40004000000 */
[----:B------:R-:W-:Y:S02]  /*fc90*/  SEL R11, R9, R5, !P0 ;  /* 0x00000005090b7207 */ /* 0x000fe40004000000 */
[----:B------:R-:W-:-:S02]  /*fca0*/  ISETP.GE.AND P4, PT, R7, RZ, PT ;  /* 0x000000ff0700720c */ /* 0x000fc40003f86270 */
[----:B------:R-:W0:Y:S08]  /*fcb0*/  I2F.U64.RP R18, R10 ;  /* 0x0000000a00127312 */ /* 0x000e300000309000 */
[----:B0-----:R-:W0:Y:S02]  /*fcc0*/  MUFU.RCP R18, R18 ;  /* 0x0000001200127308 */ /* 0x001e240000001000 */
[----:B0-----:R-:W-:-:S06]  /*fcd0*/  VIADD R18, R18, 0x1ffffffe ;  /* 0x1ffffffe12127836 */ /* 0x001fcc0000000000 */
[----:B------:R-:W0:Y:S02]  /*fce0*/  F2I.U64.TRUNC R18, R18 ;  /* 0x0000001200127311 */ /* 0x000e24000020d800 */
[----:B0-----:R-:W-:-:S04]  /*fcf0*/  IMAD.WIDE.U32 R22, R18, R10, RZ ;  /* 0x0000000a12167225 */ /* 0x001fc800078e00ff */
[C---:B------:R-:W-:Y:S01]  /*fd00*/  IMAD R9, R18.reuse, R11, R23 ;  /* 0x0000000b12097224 */ /* 0x040fe200078e0217 */
[----:B------:R-:W-:Y:S02]  /*fd10*/  IADD3 R24, P0, PT, RZ, -R22, RZ ;  /* 0x80000016ff187210 */ /* 0x000fe40007f1e0ff */
[----:B------:R-:W-:Y:S01]  /*fd20*/  MOV R23, R18 ;  /* 0x0000001200177202 */ /* 0x000fe20000000f00 */
[----:B------:R-:W-:Y:S02]  /*fd30*/  IMAD R9, R19, R10, R9 ;  /* 0x0000000a13097224 */ /* 0x000fe400078e0209 */
[----:B------:R-:W-:-:S03]  /*fd40*/  IMAD.HI.U32 R22, R18, R24, RZ ;  /* 0x0000001812167227 */ /* 0x000fc600078e00ff */
[----:B------:R-:W-:-:S05]  /*fd50*/  IADD3.X R9, PT, PT, RZ, ~R9, RZ, P0, !PT ;  /* 0x80000009ff097210 */ /* 0x000fca00007fe4ff */
        /* <DEDUP_REMOVED lines=20> */
[----:B------:R-:W-:Y:S02]  /*fea0*/  IMAD.X R18, R18, 0x1, R9, P0 ;  /* 0x0000000112127824 */ /* 0x000fe400000e0609 */
[----:B------:R-:W-:Y:S01]  /*feb0*/  HFMA2 R9, -RZ, RZ, 0, 0 ;  /* 0x00000000ff097431 */ /* 0x000fe200000001ff */
[----:B------:R-:W-:Y:S01]  /*fec0*/  IADD3.X R19, PT, PT, RZ, ~R7, RZ, P5, !PT ;  /* 0x80000007ff137210 */ /* 0x000fe20002ffe4ff */
[----:B------:R-:W-:-:S03]  /*fed0*/  IMAD.HI.U32 R8, R24, R23, RZ ;  /* 0x0000001718087227 */ /* 0x000fc600078e00ff */
        /* <DEDUP_REMOVED lines=18> */
[----:B------:R-:W-:Y:S02]  /*10000*/  SEL R24, R9, R8, P0 ;  /* 0x0000000809187207 */ /* 0x000fe40000000000 */
[----:B------:R-:W-:Y:S02]  /*10010*/  IADD3.X R8, PT, PT, R19, ~R11, RZ, P2, !PT ;  /* 0x8000000b13087210 */ /* 0x000fe400017fe4ff */
[----:B------:R-:W-:Y:S01]  /*10020*/  SEL R9, R23, R18, P0 ;  /* 0x0000001217097207 */ /* 0x000fe20000000000 */
[----:B------:R-:W-:Y:S01]  /*10030*/  IMAD.X R18, RZ, RZ, R22, P3 ;  /* 0x000000ffff127224 */ /* 0x000fe200018e0616 */
[----:B------:R-:W-:Y:S02]  /*10040*/  SEL R19, R8, R19, P0 ;  /* 0x0000001308137207 */ /* 0x000fe40000000000 */
[----:B------:R-:W-:Y:S02]  /*10050*/  ISETP.GE.U32.AND P2, PT, R24, R10, PT ;  /* 0x0000000a1800720c */ /* 0x000fe40003f46070 */
[----:B------:R-:W-:-:S02]  /*10060*/  SEL R8, R18, R22, P0 ;  /* 0x0000001612087207 */ /* 0x000fc40000000000 */
[----:B------:R-:W-:Y:S02]  /*10070*/  IADD3 R18, P3, PT, R9, 0x1, RZ ;  /* 0x0000000109127810 */ /* 0x000fe40007f7e0ff */
[----:B------:R-:W-:Y:S02]  /*10080*/  ISETP.GE.U32.AND.EX P0, PT, R19, R11, PT, P2 ;  /* 0x0000000b1300720c */ /* 0x000fe40003f06120 */
[-C--:B------:R-:W-:Y:S02]  /*10090*/  IADD3.X R10, PT, PT, RZ, R8.reuse, RZ, P3, !PT ;  /* 0x00000008ff0a7210 */ /* 0x080fe40001ffe4ff */
[----:B------:R-:W-:Y:S02]  /*100a0*/  SEL R9, R18, R9, P0 ;  /* 0x0000000912097207 */ /* 0x000fe40000000000 */
[----:B------:R-:W-:Y:S02]  /*100b0*/  LOP3.LUT R18, R5, R7, RZ, 0x3c, !PT ;  /* 0x0000000705127212 */ /* 0x000fe400078e3cff */
[----:B------:R-:W-:-:S02]  /*100c0*/  SEL R8, R10, R8, P0 ;  /* 0x000000080a087207 */ /* 0x000fc40000000000 */
[-C--:B------:R-:W-:Y:S02]  /*100d0*/  IADD3 R11, P3, PT, RZ, -R9.reuse, RZ ;  /* 0x80000009ff0b7210 */ /* 0x080fe40007f7e0ff */
[----:B------:R-:W-:Y:S02]  /*100e0*/  ISETP.NE.U32.AND P0, PT, R6, RZ, PT ;  /* 0x000000ff0600720c */ /* 0x000fe40003f05070 */
[----:B------:R-:W-:Y:S02]  /*100f0*/  ISETP.GE.AND P2, PT, R18, RZ, PT ;  /* 0x000000ff1200720c */ /* 0x000fe40003f46270 */
[----:B------:R-:W-:Y:S02]  /*10100*/  IADD3.X R10, PT, PT, RZ, ~R8, RZ, P3, !PT ;  /* 0x80000008ff0a7210 */ /* 0x000fe40001ffe4ff */
[----:B------:R-:W-:Y:S02]  /*10110*/  ISETP.NE.AND.EX P0, PT, R5, RZ, PT, P0 ;  /* 0x000000ff0500720c */ /* 0x000fe40003f05300 */
[----:B------:R-:W-:-:S02]  /*10120*/  SEL R6, R11, R9, !P2 ;  /* 0x000000090b067207 */ /* 0x000fc40005000000 */
[----:B------:R-:W-:Y:S01]  /*10130*/  SEL R5, R10, R8, !P2 ;  /* 0x000000080a057207 */ /* 0x000fe20005000000 */
[----:B------:R-:W-:Y:S01]  /*10140*/  IMAD.MOV.U32 R8, RZ, RZ, R4 ;  /* 0x000000ffff087224 */ /* 0x000fe200078e0004 */
[----:B------:R-:W-:Y:S02]  /*10150*/  MOV R9, 0x0 ;  /* 0x0000000000097802 */ /* 0x000fe40000000f00 */
[----:B------:R-:W-:Y:S02]  /*10160*/  SEL R6, R6, 0xffffffff, P0 ;  /* 0xffffffff06067807 */ /* 0x000fe40000000000 */
[----:B------:R-:W-:Y:S01]  /*10170*/  SEL R5, R5, 0xffffffff, P0 ;  /* 0xffffffff05057807 */ /* 0x000fe20000000000 */
[----:B------:R-:W-:Y:S06]  /*10180*/  RET.REL.NODEC R8 `(_ZN2at6native26_fft_conjugate_copy_kernelIN3c107complexIfEE16OffsetCalculatorILi1ElLb0EENS0_33HermitianSymmetryOffsetCalculatorIlEEEEvlPT_PKS9_T0_T1_) ;  /* 0xfffffefc089c7950 */ /* 0x000fec0003c3ffff */
        .weak           $__internal_4_$__cuda_sm20_div_u64
        .type           $__internal_4_$__cuda_sm20_div_u64,@function
        .size           $__internal_4_$__cuda_sm20_div_u64,($__internal_5_$__cuda_sm20_rem_s64 - $__internal_4_$__cuda_sm20_div_u64)
$__internal_4_$__cuda_sm20_div_u64:
[----:B------:R-:W-:-:S04]  /*10190*/  HFMA2 R27, -RZ, RZ, 0, 0 ;  /* 0x00000000ff1b7431 */ /* 0x000fc800000001ff */
[----:B------:R-:W0:Y:S08]  /*101a0*/  I2F.U64.RP R5, R26 ;  /* 0x0000001a00057312 */ /* 0x000e300000309000 */
[----:B0-----:R-:W0:Y:S02]  /*101b0*/  MUFU.RCP R5, R5 ;  /* 0x0000000500057308 */ /* 0x001e240000001000 */
[----:B0-----:R-:W-:-:S06]  /*101c0*/  VIADD R6, R5, 0x1ffffffe ;  /* 0x1ffffffe05067836 */ /* 0x001fcc0000000000 */
[----:B------:R-:W0:Y:S02]  /*101d0*/  F2I.U64.TRUNC R6, R6 ;  /* 0x0000000600067311 */ /* 0x000e24000020d800 */
[----:B0-----:R-:W-:-:S04]  /*101e0*/  IMAD.WIDE.U32 R8, R6, R26, RZ ;  /* 0x0000001a06087225 */ /* 0x001fc800078e00ff */
[----:B------:R-:W-:Y:S01]  /*101f0*/  IMAD R9, R7, R26, R9 ;  /* 0x0000001a07097224 */ /* 0x000fe200078e0209 */
[----:B------:R-:W-:-:S04]  /*10200*/  IADD3 R11, P0, PT, RZ, -R8, RZ ;  /* 0x80000008ff0b7210 */ /* 0x000fc80007f1e0ff */
[----:B------:R-:W-:Y:S01]  /*10210*/  IADD3.X R13, PT, PT, RZ, ~R9, RZ, P0, !PT ;  /* 0x80000009ff0d7210 */ /* 0x000fe200007fe4ff */
[----:B------:R-:W-:Y:S01]  /*10220*/  IMAD.HI.U32 R8, R6, R11, RZ ;  /* 0x0000000b06087227 */ /* 0x000fe200078e00ff */
        /* <DEDUP_REMOVED lines=11> */
[----:B------:R-:W-:Y:S02]  /*102e0*/  IMAD.MOV.U32 R7, RZ, RZ, RZ ;  /* 0x000000ffff077224 */ /* 0x000fe400078e00ff */
[----:B------:R-:W-:Y:S01]  /*102f0*/  IMAD.HI.U32 R8, R9, R11, RZ ;  /* 0x0000000b09087227 */ /* 0x000fe200078e00ff */
[----:B------:R-:W-:-:S05]  /*10300*/  IADD3.X R6, PT, PT, RZ, ~R6, RZ, P0, !PT ;  /* 0x80000006ff067210 */ /* 0x000fca00007fe4ff */
[----:B------:R-:W-:-:S04]  /*10310*/  IMAD.WIDE.U32 R8, P0, R9, R6, R8 ;  /* 0x0000000609087225 */ /* 0x000fc80007800008 */
[C---:B------:R-:W-:Y:S02]  /*10320*/  IMAD R10, R5.reuse, R6, RZ ;  /* 0x00000006050a7224 */ /* 0x040fe400078e02ff */
[----:B------:R-:W-:-:S04]  /*10330*/  IMAD.HI.U32 R9, P1, R5, R11, R8 ;  /* 0x0000000b05097227 */ /* 0x000fc80007820008 */
[----:B------:R-:W-:Y:S01]  /*10340*/  IMAD.HI.U32 R6, R5, R6, RZ ;  /* 0x0000000605067227 */ /* 0x000fe200078e00ff */
[----:B------:R-:W-:-:S04]  /*10350*/  IADD3 R9, P2, PT, R10, R9, RZ ;  /* 0x000000090a097210 */ /* 0x000fc80007f5e0ff */
[----:B------:R-:W-:Y:S01]  /*10360*/  IADD3.X R5, PT, PT, R6, R5, RZ, P0, !PT ;  /* 0x0000000506057210 */ /* 0x000fe200007fe4ff */
[----:B------:R-:W-:-:S03]  /*10370*/  IMAD.HI.U32 R6, R9, R3, RZ ;  /* 0x0000000309067227 */ /* 0x000fc600078e00ff */
[----:B------:R-:W-:Y:S01]  /*10380*/  IADD3.X R5, PT, PT, RZ, RZ, R5, P2, P1 ;  /* 0x000000ffff057210 */ /* 0x000fe200017e2405 */
[----:B------:R-:W-:-:S04]  /*10390*/  IMAD.WIDE.U32 R6, R9, R4, R6 ;  /* 0x0000000409067225 */ /* 0x000fc800078e0006 */
[C---:B------:R-:W-:Y:S02]  /*103a0*/  IMAD R9, R5.reuse, R4, RZ ;  /* 0x0000000405097224 */ /* 0x040fe400078e02ff */
[----:B------:R-:W-:-:S04]  /*103b0*/  IMAD.HI.U32 R6, P0, R5, R3, R6 ;  /* 0x0000000305067227 */ /* 0x000fc80007800006 */
[----:B------:R-:W-:Y:S01]  /*103c0*/  IMAD.HI.U32 R5, R5, R4, RZ ;  /* 0x0000000405057227 */ /* 0x000fe200078e00ff */
[----:B------:R-:W-:-:S04]  /*103d0*/  IADD3 R9, P1, PT, R9, R6, RZ ;  /* 0x0000000609097210 */ /* 0x000fc80007f3e0ff */
[----:B------:R-:W-:Y:S01]  /*103e0*/  IADD3.X R5, PT, PT, R5, RZ, RZ, P0, !PT ;  /* 0x000000ff05057210 */ /* 0x000fe200007fe4ff */
        /* <DEDUP_REMOVED lines=8> */
[C---:B------:R-:W-:Y:S02]  /*10470*/  ISETP.GE.U32.AND.EX P0, PT, R8.reuse, RZ, PT, P0 ;  /* 0x000000ff0800720c */ /* 0x040fe40003f06100 */
[----:B------:R-:W-:Y:S02]  /*10480*/  IADD3.X R7, PT, PT, R8, -0x1, RZ, P1, !PT ;  /* 0xffffffff08077810 */ /* 0x000fe40000ffe4ff */
[----:B------:R-:W-:Y:S02]  /*10490*/  IADD3.X R6, PT, PT, RZ, R5, RZ, P2, !PT ;  /* 0x00000005ff067210 */ /* 0x000fe400017fe4ff */
[----:B------:R-:W-:-:S02]  /*104a0*/  SEL R3, R3, R11, P0 ;  /* 0x0000000b03037207 */ /* 0x000fc40000000000 */
[----:B------:R-:W-:Y:S02]  /*104b0*/  SEL R9, R4, R9, P0 ;  /* 0x0000000904097207 */ /* 0x000fe40000000000 */
[----:B------:R-:W-:Y:S02]  /*104c0*/  SEL R7, R7, R8, P0 ;  /* 0x0000000807077207 */ /* 0x000fe40000000000 */
[----:B------:R-:W-:Y:S02]  /*104d0*/  SEL R6, R6, R5, P0 ;  /* 0x0000000506067207 */ /* 0x000fe40000000000 */
[----:B------:R-:W-:Y:S01]  /*104e0*/  ISETP.GE.U32.AND P0, PT, R3, R26, PT ;  /* 0x0000001a0300720c */ /* 0x000fe20003f06070 */
[----:B------:R-:W-:Y:S01]  /*104f0*/  IMAD.MOV.U32 R3, RZ, RZ, 0x0 ;  /* 0x00000000ff037424 */ /* 0x000fe200078e00ff */
[----:B------:R-:W-:Y:S02]  /*10500*/  IADD3 R4, P2, PT, R9, 0x1, RZ ;  /* 0x0000000109047810 */ /* 0x000fe40007f5e0ff */
[----:B------:R-:W-:-:S02]  /*10510*/  ISETP.NE.U32.AND P1, PT, R26, RZ, PT ;  /* 0x000000ff1a00720c */ /* 0x000fc40003f25070 */
[----:B------:R-:W-:Y:S02]  /*10520*/  ISETP.GE.U32.AND.EX P0, PT, R7, RZ, PT, P0 ;  /* 0x000000ff0700720c */ /* 0x000fe40003f06100 */
[-C--:B------:R-:W-:Y:S02]  /*10530*/  IADD3.X R5, PT, PT, RZ, R6.reuse, RZ, P2, !PT ;  /* 0x00000006ff057210 */ /* 0x080fe400017fe4ff */
[----:B------:R-:W-:Y:S02]  /*10540*/  ISETP.NE.AND.EX P1, PT, RZ, RZ, PT, P1 ;  /* 0x000000ffff00720c */ /* 0x000fe40003f25310 */
[----:B------:R-:W-:Y:S02]  /*10550*/  SEL R4, R4, R9, P0 ;  /* 0x0000000904047207 */ /* 0x000fe40000000000 */
[----:B------:R-:W-:Y:S02]  /*10560*/  SEL R5, R5, R6, P0 ;  /* 0x0000000605057207 */ /* 0x000fe40000000000 */
[----:B------:R-:W-:-:S02]  /*10570*/  SEL R4, R4, 0xffffffff, P1 ;  /* 0xffffffff04047807 */ /* 0x000fc40000800000 */
[----:B------:R-:W-:Y:S01]  /*10580*/  SEL R5, R5, 0xffffffff, P1 ;  /* 0xffffffff05057807 */ /* 0x000fe20000800000 */
[----:B------:R-:W-:Y:S06]  /*10590*/  RET.REL.NODEC R2 `(_ZN2at6native26_fft_conjugate_copy_kernelIN3c107complexIfEE16OffsetCalculatorILi1ElLb0EENS0_33HermitianSymmetryOffsetCalculatorIlEEEEvlPT_PKS9_T0_T1_) ;  /* 0xfffffef802987950 */ /* 0x000fec0003c3ffff */
        .weak           $__internal_5_$__cuda_sm20_rem_s64
        .type           $__internal_5_$__cuda_sm20_rem_s64,@function
        .size           $__internal_5_$__cuda_sm20_rem_s64,(.L_x_770 - $__internal_5_$__cuda_sm20_rem_s64)
$__internal_5_$__cuda_sm20_rem_s64:
[-C--:B------:R-:W-:Y:S02]  /*105a0*/  IADD3 R4, P1, PT, RZ, -R10.reuse, RZ ;  /* 0x8000000aff047210 */ /* 0x080fe40007f3e0ff */
[----:B------:R-:W-:Y:S02]  /*105b0*/  ISETP.GE.AND P0, PT, R11, RZ, PT ;  /* 0x000000ff0b00720c */ /* 0x000fe40003f06270 */
[-C--:B------:R-:W-:Y:S02]  /*105c0*/  IADD3.X R5, PT, PT, RZ, ~R11.reuse, RZ, P1, !PT ;  /* 0x8000000bff057210 */ /* 0x080fe40000ffe4ff */
[----:B------:R-:W-:Y:S02]  /*105d0*/  SEL R4, R4, R10, !P0 ;  /* 0x0000000a04047207 */ /* 0x000fe40004000000 */
        /* <DEDUP_REMOVED lines=17> */
[----:B------:R-:W-:-:S04]  /*106f0*/  IADD3 R9, P2, PT, R6, R8, RZ ;  /* 0x0000000806097210 */ /* 0x000fc80007f5e0ff */
[----:B------:R-:W-:Y:S01]  /*10700*/  IADD3.X R19, PT, PT, R19, R7, RZ, P0, !PT ;  /* 0x0000000713137210 */ /* 0x000fe200007fe4ff */
[----:B------:R-:W-:-:S03]  /*10710*/  IMAD.WIDE.U32 R6, R9, R4, RZ ;  /* 0x0000000409067225 */ /* 0x000fc600078e00ff */
[----:B------:R-:W-:Y:S01]  /*10720*/  IADD3.X R19, PT, PT, RZ, RZ, R19, P2, P1 ;  /* 0x000000ffff137210 */ /* 0x000fe200017e2413 */
[----:B------:R-:W-:Y:S01]  /*10730*/  IMAD R8, R9, R5, R7 ;  /* 0x0000000509087224 */ /* 0x000fe200078e0207 */
[----:B------:R-:W-:Y:S02]  /*10740*/  IADD3 R7, P0, PT, RZ, -R6, RZ ;  /* 0x80000006ff077210 */ /* 0x000fe40007f1e0ff */
[----:B------:R-:W-:Y:S01]  /*10750*/  ISETP.GE.AND P1, PT, R12, RZ, PT ;  /* 0x000000ff0c00720c */ /* 0x000fe20003f26270 */
[----:B------:R-:W-:Y:S02]  /*10760*/  IMAD R6, R19, R4, R8 ;  /* 0x0000000413067224 */ /* 0x000fe400078e0208 */
[----:B------:R-:W-:Y:S01]  /*10770*/  IMAD.HI.U32 R8, R9, R7, RZ ;  /* 0x0000000709087227 */ /* 0x000fe200078e00ff */
[----:B------:R-:W-:-:S03]  /*10780*/  SEL R18, R22, R18, !P1 ;  /* 0x0000001216127207 */ /* 0x000fc60004800000 */
[----:B------:R-:W-:-:S04]  /*10790*/  IMAD.X R6, RZ, RZ, ~R6, P0 ;  /* 0x000000ffff067224 */ /* 0x000fc800000e0e06 */
[----:B------:R-:W-:-:S04]  /*107a0*/  IMAD.WIDE.U32 R8, P0, R9, R6, R8 ;  /* 0x0000000609087225 */ /* 0x000fc80007800008 */
[----:B------:R-:W-:-:S04]  /*107b0*/  IMAD.HI.U32 R7, P2, R19, R7, R8 ;  /* 0x0000000713077227 */ /* 0x000fc80007840008 */
[CC--:B------:R-:W-:Y:S02]  /*107c0*/  IMAD R8, R19.reuse, R6.reuse, RZ ;  /* 0x0000000613087224 */ /* 0x0c0fe400078e02ff */
[----:B------:R-:W-:-:S03]  /*107d0*/  IMAD.HI.U32 R9, R19, R6, RZ ;  /* 0x0000000613097227 */ /* 0x000fc600078e00ff */
[----:B------:R-:W-:Y:S02]  /*107e0*/  IADD3 R8, P3, PT, R8, R7, RZ ;  /* 0x0000000708087210 */ /* 0x000fe40007f7e0ff */
[----:B------:R-:W-:Y:S02]  /*107f0*/  IADD3.X R7, PT, PT, RZ, ~R12, RZ, P4, !PT ;  /* 0x8000000cff077210 */ /* 0x000fe400027fe4ff */
[----:B------:R-:W-:Y:S01]  /*10800*/  IADD3.X R9, PT, PT, R9, R19, RZ, P0, !PT ;  /* 0x0000001309097210 */ /* 0x000fe200007fe4ff */
        /* <DEDUP_REMOVED lines=10> */
[----:B------:R-:W-:-:S03]  /*108b0*/  IMAD.WIDE.U32 R6, R8, R4, RZ ;  /* 0x0000000408067225 */ /* 0x000fc600078e00ff */
[----:B------:R-:W-:Y:S01]  /*108c0*/  IADD3.X R9, PT, PT, RZ, R9, RZ, P2, !PT ;  /* 0x00000009ff097210 */ /* 0x000fe200017fe4ff */
[----:B------:R-:W-:Y:S01]  /*108d0*/  IMAD R8, R8, R5, R7 ;  /* 0x0000000508087224 */ /* 0x000fe200078e0207 */
[----:B------:R-:W-:-:S03]  /*108e0*/  IADD3 R6, P2, PT, -R6, R18, RZ ;  /* 0x0000001206067210 */ /* 0x000fc60007f5e1ff */
[-C--:B------:R-:W-:Y:S01]  /*108f0*/  IMAD R8, R9, R4.reuse, R8 ;  /* 0x0000000409087224 */ /* 0x080fe200078e0208 */
[----:B------:R-:W-:-:S03]  /*10900*/  ISETP.GE.U32.AND P0, PT, R6, R4, PT ;  /* 0x000000040600720c */ /* 0x000fc60003f06070 */
[----:B------:R-:W-:Y:S01]  /*10910*/  IMAD.X R12, R12, 0x1, ~R8, P2 ;  /* 0x000000010c0c7824 */ /* 0x000fe200010e0e08 */
[----:B------:R-:W-:-:S04]  /*10920*/  IADD3 R7, P2, PT, R6, -R4, RZ ;  /* 0x8000000406077210 */ /* 0x000fc80007f5e0ff */
[CC--:B------:R-:W-:Y:S02]  /*10930*/  ISETP.GE.U32.AND.EX P0, PT, R12.reuse, R5.reuse, PT, P0 ;  /* 0x000000050c00720c */ /* 0x0c0fe40003f06100 */
[----:B------:R-:W-:Y:S02]  /*10940*/  IADD3.X R8, PT, PT, R12, ~R5, RZ, P2, !PT ;  /* 0x800000050c087210 */ /* 0x000fe400017fe4ff */
[----:B------:R-:W-:Y:S02]  /*10950*/  SEL R7, R7, R6, P0 ;  /* 0x0000000607077207 */ /* 0x000fe40000000000 */
[----:B------:R-:W-:Y:S02]  /*10960*/  SEL R8, R8, R12, P0 ;  /* 0x0000000c08087207 */ /* 0x000fe40000000000 */
[CC--:B------:R-:W-:Y:S02]  /*10970*/  ISETP.GE.U32.AND P0, PT, R7.reuse, R4.reuse, PT ;  /* 0x000000040700720c */ /* 0x0c0fe40003f06070 */
[----:B------:R-:W-:-:S02]  /*10980*/  IADD3 R4, P2, PT, R7, -R4, RZ ;  /* 0x8000000407047210 */ /* 0x000fc40007f5e0ff */
[CC--:B------:R-:W-:Y:S02]  /*10990*/  ISETP.GE.U32.AND.EX P0, PT, R8.reuse, R5.reuse, PT, P0 ;  /* 0x000000050800720c */ /* 0x0c0fe40003f06100 */
[----:B------:R-:W-:Y:S02]  /*109a0*/  IADD3.X R5, PT, PT, R8, ~R5, RZ, P2, !PT ;  /* 0x8000000508057210 */ /* 0x000fe400017fe4ff */
[----:B------:R-:W-:Y:S02]  /*109b0*/  SEL R4, R4, R7, P0 ;  /* 0x0000000704047207 */ /* 0x000fe40000000000 */
[----:B------:R-:W-:Y:S02]  /*109c0*/  SEL R5, R5, R8, P0 ;  /* 0x0000000805057207 */ /* 0x000fe40000000000 */
[----:B------:R-:W-:Y:S02]  /*109d0*/  IADD3 R6, P2, PT, RZ, -R4, RZ ;  /* 0x80000004ff067210 */ /* 0x000fe40007f5e0ff */
[----:B------:R-:W-:-:S02]  /*109e0*/  ISETP.NE.U32.AND P0, PT, R10, RZ, PT ;  /* 0x000000ff0a00720c */ /* 0x000fc40003f05070 */
[----:B------:R-:W-:Y:S01]  /*109f0*/  SEL R6, R6, R4, !P1 ;  /* 0x0000000406067207 */ /* 0x000fe20004800000 */
[----:B------:R-:W-:Y:S01]  /*10a00*/  IMAD.X R7, RZ, RZ, ~R5, P2 ;  /* 0x000000ffff077224 */ /* 0x000fe200010e0e05 */
[----:B------:R-:W-:Y:S02]  /*10a10*/  ISETP.NE.AND.EX P0, PT, R11, RZ, PT, P0 ;  /* 0x000000ff0b00720c */ /* 0x000fe40003f05300 */
[----:B------:R-:W-:Y:S02]  /*10a20*/  MOV R4, R13 ;  /* 0x0000000d00047202 */ /* 0x000fe40000000f00 */
[----:B------:R-:W-:Y:S02]  /*10a30*/  SEL R5, R7, R5, !P1 ;  /* 0x0000000507057207 */ /* 0x000fe40004800000 */
[----:B------:R-:W-:Y:S02]  /*10a40*/  SEL R7, R6, 0xffffffff, P0 ;  /* 0xffffffff06077807 */ /* 0x000fe40000000000 */
[----:B------:R-:W-:Y:S01]  /*10a50*/  SEL R6, R5, 0xffffffff, P0 ;  /* 0xffffffff05067807 */ /* 0x000fe20000000000 */
[----:B------:R-:W-:-:S04]  /*10a60*/  HFMA2 R5, -RZ, RZ, 0, 0 ;  /* 0x00000000ff057431 */ /* 0x000fc800000001ff */
[----:B------:R-:W-:Y:S05]  /*10a70*/  RET.REL.NODEC R4 `(_ZN2at6native26_fft_conjugate_copy_kernelIN3c107complexIfEE16OffsetCalculatorILi1ElLb0EENS0_33HermitianSymmetryOffsetCalculatorIlEEEEvlPT_PKS9_T0_T1_) ;  /* 0xfffffef404607950 */ /* 0x000fea0003c3ffff */
.L_x_509:
        /* <DEDUP_REMOVED lines=16> */
.L_x_770:


//--------------------- .text._ZN2at6native26_fft_conjugate_copy_kernelIN3c107complexIdEE16OffsetCalculatorILi1ElLb0EENS0_33HermitianSymmetryOffsetCalculatorIlEEEEvlPT_PKS9_T0_T1_ --------------------------
	.section	.text._ZN2at6native26_fft_conjugate_copy_kernelIN3c107complexIdEE16OffsetCalculatorILi1ElLb0EENS0_33HermitianSymmetryOffsetCalculatorIlEEEEvlPT_PKS9_T0_T1_,"ax",@progbits
	.align	128
        .global         _ZN2at6native26_fft_conjugate_copy_kernelIN3c107complexIdEE16OffsetCalculatorILi1ElLb0EENS0_33HermitianSymmetryOffsetCalculatorIlEEEEvlPT_PKS9_T0_T1_
        .type           _ZN2at6native26_fft_conjugate_copy_kernelIN3c107complexIdEE16OffsetCalculatorILi1ElLb0EENS0_33HermitianSymmetryOffsetCalculatorIlEEEEvlPT_PKS9_T0_T1_,@function
        .size           _ZN2at6native26_fft_conjugate_copy_kernelIN3c107complexIdEE16OffsetCalculatorILi1ElLb0EENS0_33HermitianSymmetryOffsetCalculatorIlEEEEvlPT_PKS9_T0_T1_,(.L_x_773 - _ZN2at6native26_fft_conjugate_copy_kernelIN3c107complexIdEE16OffsetCalculatorILi1ElLb0EENS0_33HermitianSymmetryOffsetCalculatorIlEEEEvlPT_PKS9_T0_T1_)
        .other          _ZN2at6native26_fft_conjugate_copy_kernelIN3c107complexIdEE16OffsetCalculatorILi1ElLb0EENS0_33HermitianSymmetryOffsetCalculatorIlEEEEvlPT_PKS9_T0_T1_,@"STO_CUDA_ENTRY STV_DEFAULT"
_ZN2at6native26_fft_conjugate_copy_kernelIN3c107complexIdEE16OffsetCalculatorILi1ElLb0EENS0_33HermitianSymmetryOffsetCalculatorIlEEEEvlPT_PKS9_T0_T1_:
.text._ZN2at6native26_fft_conjugate_copy_kernelIN3c107complexIdEE16OffsetCalculatorILi1ElLb0EENS0_33HermitianSymmetryOffsetCalculatorIlEEEEvlPT_PKS9_T0_T1_:
        /* <DEDUP_REMOVED lines=22> */
.L_x_556:
        /* <DEDUP_REMOVED lines=14> */
.L_x_537:
        /* <DEDUP_REMOVED lines=31> */
.L_x_514:
[----:B------:R-:W-:Y:S01]  /*0430*/  IMAD.MOV.U32 R8, RZ, RZ, R12 ;  /* 0x000000ffff087224 */ /* 0x000fe200078e000c */
[----:B------:R-:W-:Y:S01]  /*0440*/  MOV R7, R13 ;  /* 0x0000000d00077202 */ /* 0x000fe20000000f00 */
[----:B------:R-:W-:Y:S01]  /*0450*/  IMAD.MOV.U32 R6, RZ, RZ, R14 ;  /* 0x000000ffff067224 */ /* 0x000fe200078e000e */
[----:B------:R-:W-:Y:S02]  /*0460*/  MOV R5, R15 ;  /* 0x0000000f00057202 */ /* 0x000fe40000000f00 */
[----:B------:R-:W-:-:S07]  /*0470*/  MOV R4, 0x490 ;  /* 0x0000049000047802 */ /* 0x000fce0000000f00 */
[----:B0-----:R-:W-:Y:S05]  /*0480*/  CALL.REL.NOINC `($__internal_6_$__cuda_sm20_div_s64) ;  /* 0x000000f400f07944 */ /* 0x001fea0003c00000 */
        /* <DEDUP_REMOVED lines=10> */
.L_x_515:
[----:B------:R-:W-:Y:S05]  /*0530*/  BSYNC.RECONVERGENT B0 ;  /* 0x0000000000007941 */ /* 0x000fea0003800200 */
.L_x_513:
        /* <DEDUP_REMOVED lines=19> */
.L_x_517:
        /* <DEDUP_REMOVED lines=8> */
.L_x_518:
[----:B------:R-:W-:Y:S05]  /*06f0*/  BSYNC.RECONVERGENT B0 ;  /* 0x0000000000007941 */ /* 0x000fea0003800200 */
.L_x_516:
        /* <DEDUP_REMOVED lines=29> */
.L_x_520:
[----:B------:R-:W-:Y:S01]  /*08d0*/  IMAD.MOV.U32 R8, RZ, RZ, R12 ;  /* 0x000000ffff087224 */ /* 0x000fe200078e000c */
[----:B------:R-:W-:Y:S01]  /*08e0*/  MOV R7, R13 ;  /* 0x0000000d00077202 */ /* 0x000fe20000000f00 */
[----:B------:R-:W-:Y:S01]  /*08f0*/  IMAD.MOV.U32 R6, RZ, RZ, R14 ;  /* 0x000000ffff067224 */ /* 0x000fe200078e000e */
[----:B------:R-:W-:Y:S02]  /*0900*/  MOV R5, R15 ;  /* 0x0000000f00057202 */ /* 0x000fe40000000f00 */
[----:B------:R-:W-:-:S07]  /*0910*/  MOV R4, 0x930 ;  /* 0x0000093000047802 */ /* 0x000fce0000000f00 */
[----:B------:R-:W-:Y:S05]  /*0920*/  CALL.REL.NOINC `($__internal_6_$__cuda_sm20_div_s64) ;  /* 0x000000f000c87944 */ /* 0x000fea0003c00000 */
        /* <DEDUP_REMOVED lines=11> */
.L_x_521:
[----:B------:R-:W-:Y:S05]  /*09e0*/  BSYNC.RECONVERGENT B0 ;  /* 0x0000000000007941 */ /* 0x000fea0003800200 */
.L_x_519:
        /* <DEDUP_REMOVED lines=18> */
.L_x_523:
        /* <DEDUP_REMOVED lines=8> */
.L_x_524:
[----:B------:R-:W-:Y:S05]  /*0b90*/  BSYNC.RECONVERGENT B0 ;  /* 0x0000000000007941 */ /* 0x000fea0003800200 */
.L_x_522:
        /* <DEDUP_REMOVED lines=29> */
.L_x_526:
[----:B------:R-:W-:Y:S01]  /*0d70*/  MOV R8, R12 ;  /* 0x0000000c00087202 */ /* 0x000fe20000000f00 */
[----:B------:R-:W-:Y:S01]  /*0d80*/  IMAD.MOV.U32 R7, RZ, RZ, R13 ;  /* 0x000000ffff077224 */ /* 0x000fe200078e000d */
[----:B------:R-:W-:Y:S01]  /*0d90*/  MOV R6, R14 ;  /* 0x0000000e00067202 */ /* 0x000fe20000000f00 */
[----:B------:R-:W-:Y:S01]  /*0da0*/  IMAD.MOV.U32 R5, RZ, RZ, R15 ;  /* 0x000000ffff057224 */ /* 0x000fe200078e000f */
[----:B------:R-:W-:-:S07]  /*0db0*/  MOV R4, 0xdd0 ;  /* 0x00000dd000047802 */ /* 0x000fce0000000f00 */
[----:B------:R-:W-:Y:S05]  /*0dc0*/  CALL.REL.NOINC `($__internal_6_$__cuda_sm20_div_s64) ;  /* 0x000000ec00a07944 */ /* 0x000fea0003c00000 */
        /* <DEDUP_REMOVED lines=11> */
.L_x_527:
[----:B------:R-:W-:Y:S05]  /*0e80*/  BSYNC.RECONVERGENT B0 ;  /* 0x0000000000007941 */ /* 0x000fea0003800200 */
.L_x_525:
        /* <DEDUP_REMOVED lines=18> */
.L_x_529:
        /* <DEDUP_REMOVED lines=8> */
.L_x_530:
[----:B------:R-:W-:Y:S05]  /*1030*/  BSYNC.RECONVERGENT B0 ;  /* 0x0000000000007941 */ /* 0x000fea0003800200 */
.L_x_528:
        /* <DEDUP_REMOVED lines=29> */
.L_x_532:
        /* <DEDUP_REMOVED lines=17> */
.L_x_533:
[----:B------:R-:W-:Y:S05]  /*1320*/  BSYNC.RECONVERGENT B0 ;  /* 0x0000000000007941 */ /* 0x000fea0003800200 */
.L_x_531:
        /* <DEDUP_REMOVED lines=18> */
.L_x_535:
        /* <DEDUP_REMOVED lines=8> */
.L_x_536:
[----:B------:R-:W-:Y:S05]  /*14d0*/  BSYNC.RECONVERGENT B0 ;  /* 0x0000000000007941 */ /* 0x000fea0003800200 */
.L_x_534:
[----:B------:R-:W-:Y:S01]  /*14e0*/  VIADD R16, R16, 0x4 ;  /* 0x0000000410107836 */ /* 0x000fe20000000000 */
[----:B------:R-:W-:Y:S01]  /*14f0*/  IADD3 R3, PT, PT, R3, 0x20, RZ ;  /* 0x0000002003037810 */ /* 0x000fe20007ffe0ff */
[----:B------:R-:W-:Y:S06]  /*1500*/  @P1 BRA `(.L_x_537) ;  /* 0xffffffec004c1947 */ /* 0x000fec000383ffff */
[----:B------:R-:W-:-:S07]  /*1510*/  IMAD.U32 R16, RZ, RZ, UR5 ;  /* 0x00000005ff107e24 */ /* 0x000fce000f8e00ff */
.L_x_512:
        /* <DEDUP_REMOVED lines=33> */
.L_x_540:
        /* <DEDUP_REMOVED lines=17> */
.L_x_541:
[----:B------:R-:W-:Y:S05]  /*1840*/  BSYNC.RECONVERGENT B0 ;  /* 0x0000000000007941 */ /* 0x000fea0003800200 */
.L_x_539:
        /* <DEDUP_REMOVED lines=20> */
.L_x_543:
        /* <DEDUP_REMOVED lines=8> */
.L_x_544:
[----:B------:R-:W-:Y:S05]  /*1a10*/  BSYNC.RECONVERGENT B0 ;  /* 0x0000000000007941 */ /* 0x000fea0003800200 */
.L_x_542:
        /* <DEDUP_REMOVED lines=32> */
.L_x_547:
        /* <DEDUP_REMOVED lines=15> */
.L_x_548:
[----:B------:R-:W-:Y:S05]  /*1d10*/  BSYNC.RECONVERGENT B1 ;  /* 0x0000000000017941 */ /* 0x000fea0003800200 */
.L_x_546:
        /* <DEDUP_REMOVED lines=19> */
.L_x_550:
        /* <DEDUP_REMOVED lines=8> */
.L_x_551:
[----:B------:R-:W-:Y:S05]  /*1ed0*/  BSYNC.RECONVERGENT B1 ;  /* 0x0000000000017941 */ /* 0x000fea0003800200 */
.L_x_549:
        /* <DEDUP_REMOVED lines=26> */
.L_x_553:
[----:B------:R-:W-:Y:S01]  /*2080*/  IMAD.MOV.U32 R18, RZ, RZ, R6 ;  /* 0x000000ffff127224 */ /* 0x000fe200078e0006 */
[----:B------:R-:W-:Y:S01]  /*2090*/  MOV R12, R7 ;  /* 0x00000007000c7202 */ /* 0x000fe20000000f00 */
[----:B------:R-:W-:Y:S01]  /*20a0*/  IMAD.MOV.U32 R10, RZ, RZ, R14 ;  /* 0x000000ffff0a7224 */ /* 0x000fe200078e000e */
[----:B------:R-:W-:Y:S02]  /*20b0*/  MOV R11, R15 ;  /* 0x0000000f000b7202 */ /* 0x000fe40000000f00 */
[----:B------:R-:W-:-:S07]  /*20c0*/  MOV R13, 0x20e0 ;  /* 0x000020e0000d7802 */ /* 0x000fce0000000f00 */
[----:B------:R-:W-:Y:S05]  /*20d0*/  CALL.REL.NOINC `($__internal_8_$__cuda_sm20_rem_s64) ;  /* 0x000000e400307944 */ /* 0x000fea0003c00000 */
[----:B------:R-:W-:-:S04]  /*20e0*/  LOP3.LUT R7, R7, R6, RZ, 0x3c, !PT ;  /* 0x0000000607077212 */ /* 0x000fc800078e3cff */
[----:B------:R-:W-:-:S04]  /*20f0*/  LOP3.LUT R6, R7, R6, RZ, 0x3c, !PT ;  /* 0x0000000607067212 */ /* 0x000fc800078e3cff */
[----:B------:R-:W-:-:S07]  /*2100*/  LOP3.LUT R7, R7, R6, RZ, 0x3c, !PT ;  /* 0x0000000607077212 */ /* 0x000fce00078e3cff */
.L_x_554:
[----:B------:R-:W-:Y:S05]  /*2110*/  BSYNC.RECONVERGENT B1 ;  /* 0x0000000000017941 */ /* 0x000fea0003800200 */
.L_x_552:
        /* <DEDUP_REMOVED lines=16> */
.L_x_555:
        /* <DEDUP_REMOVED lines=8> */
.L_x_545:
[----:B------:R-:W-:Y:S05]  /*22a0*/  BSYNC.RECONVERGENT B0 ;  /* 0x0000000000007941 */ /* 0x000fea0003800200 */
.L_x_538:
[----:B------:R-:W0:Y:S01]  /*22b0*/  LDC.64 R8, c[0x0][0x390] ;  /* 0x0000e400ff087b82 */ /* 0x000e220000000a00 */
[----:B------:R-:W1:Y:S01]  /*22c0*/  LDCU.128 UR8, c[0x0][0x380] ;  /* 0x00007000ff0877ac */ /* 0x000e620008000c00 */
[----:B0-----:R-:W2:Y:S01]  /*22d0*/  LDG.E.128 R4, desc[UR30][R8.64] ;  /* 0x0000001e08047981 */ /* 0x001ea2000c1e1d00 */
[----:B-1----:R-:W-:Y:S02]  /*22e0*/  LEA R10, P0, R0, UR10, 0x4 ;  /* 0x0000000a000a7c11 */ /* 0x002fe4000f8020ff */
[----:B------:R-:W-:Y:S02]  /*22f0*/  IADD3 R20, P1, PT, R26, R20, RZ ;  /* 0x000000141a147210 */ /* 0x000fe40007f3e0ff */
[----:B------:R-:W-:Y:S02]  /*2300*/  LEA.HI.X R11, R0, UR11, R2, 0x4, P0 ;  /* 0x0000000b000b7c11 */ /* 0x000fe400080f2402 */
[----:B------:R-:W-:Y:S02]  /*2310*/  ISETP.GE.U32.AND P0, PT, R20, UR8, PT ;  /* 0x0000000814007c0c */ /* 0x000fe4000bf06070 */
[----:B------:R-:W-:-:S04]  /*2320*/  IADD3.X R21, PT, PT, RZ, R21, RZ, P1, !PT ;  /* 0x00000015ff157210 */ /* 0x000fc80000ffe4ff */
[----:B------:R-:W-:Y:S01]  /*2330*/  ISETP.GE.AND.EX P0, PT, R21, UR9, PT, P0 ;  /* 0x0000000915007c0c */ /* 0x000fe2000bf06300 */
[----:B--2---:R-:W-:-:S07]  /*2340*/  DADD R6, -RZ, -R6 ;  /* 0x00000000ff067229 */ /* 0x004fce0000000906 */
[----:B------:R0:W-:Y:S05]  /*2350*/  STG.E.128 desc[UR30][R10.64], R4 ;  /* 0x000000040a007986 */ /* 0x0001ea000c101d1e */
[----:B------:R-:W-:Y:S05]  /*2360*/  @!P0 BRA `(.L_x_556) ;  /* 0xffffffdc007c8947 */ /* 0x000fea000383ffff */
[----:B------:R-:W-:Y:S05]  /*2370*/  EXIT ;  /* 0x000000000000794d */ /* 0x000fea0003800000 */
.L_x_511:
[----:B------:R-:W0:Y:S01]  /*2380*/  LDC R27, c[0x0][0x360] ;  /* 0x0000d800ff1b7b82 */ /* 0x000e220000000800 */
[----:B------:R-:W-:Y:S01]  /*2390*/  IMAD.MOV.U32 R21, RZ, RZ, -0x1 ;  /* 0xffffffffff157424 */ /* 0x000fe200078e00ff */
[----:B------:R-:W1:Y:S04]  /*23a0*/  LDCU UR5, c[0x0][0x530] ;  /* 0x0000a600ff0577ac */ /* 0x000e680008000800 */
[----:B------:R-:W-:-:S04]  /*23b0*/  VIADDMNMX.U32 R21, R0, R21, 0x18, PT ;  /* 0x0000001800157446 */ /* 0x000fc80003800015 */
[----:B------:R-:W-:Y:S01]  /*23c0*/  IADD3 R21, PT, PT, R21, 0x1, RZ ;  /* 0x0000000115157810 */ /* 0x000fe20007ffe0ff */
[----:B01----:R-:W-:-:S07]  /*23d0*/  IMAD.WIDE.U32 R26, R27, UR50, R2 ;  /* 0x000000321b1a7c25 */ /* 0x003fce000f8e0002 */
.L_x_677:
        /* <DEDUP_REMOVED lines=27> */
[----:B------:R-:W-:Y:S01]  /*2590*/  MOV R3, RZ ;  /* 0x000000ff00037202 */ /* 0x000fe20000000f00 */
[----:B------:R-:W-:Y:S06]  /*25a0*/  BRA `(.L_x_559) ;  /* 0x0000000000447947 */ /* 0x000fec0003800000 */
.L_x_558:
[----:B------:R-:W0:Y:S01]  /*25b0*/  LDCU.64 UR6, c[0x0][0x3a0] ;  /* 0x00007400ff0677ac */ /* 0x000e220008000a00 */
[----:B------:R-:W-:Y:S01]  /*25c0*/  IMAD.MOV.U32 R8, RZ, RZ, R26 ;  /* 0x000000ffff087224 */ /* 0x000fe200078e001a */
[----:B------:R-:W-:Y:S02]  /*25d0*/  MOV R7, R27 ;  /* 0x0000001b00077202 */ /* 0x000fe40000000f00 */
[----:B------:R-:W-:Y:S02]  /*25e0*/  MOV R4, 0x2620 ;  /* 0x0000262000047802 */ /* 0x000fe40000000f00 */
[----:B0-----:R-:W-:Y:S01]  /*25f0*/  MOV R6, UR6 ;  /* 0x0000000600067c02 */ /* 0x001fe20008000f00 */
[----:B------:R-:W-:-:S07]  /*2600*/  IMAD.U32 R5, RZ, RZ, UR7 ;  /* 0x00000007ff057e24 */ /* 0x000fce000f8e00ff */
[----:B------:R-:W-:Y:S05]  /*2610*/  CALL.REL.NOINC `($__internal_6_$__cuda_sm20_div_s64) ;  /* 0x000000d4008c7944 */ /* 0x000fea0003c00000 */
        /* <DEDUP_REMOVED lines=10> */
.L_x_559:
[----:B------:R-:W-:Y:S05]  /*26c0*/  BSYNC.RECONVERGENT B0 ;  /* 0x0000000000007941 */ /* 0x000fea0003800200 */
.L_x_557:
        /* <DEDUP_REMOVED lines=38> */
.L_x_562:
[----:B------:R-:W0:Y:S01]  /*2930*/  LDCU.64 UR6, c[0x0][0x3a8] ;  /* 0x00007500ff0677ac */ /* 0x000e220008000a00 */
[----:B------:R-:W-:Y:S01]  /*2940*/  MOV R8, R2 ;  /* 0x0000000200087202 */ /* 0x000fe20000000f00 */
[----:B------:R-:W-:Y:S01]  /*2950*/  IMAD.MOV.U32 R7, RZ, RZ, R3 ;  /* 0x000000ffff077224 */ /* 0x000fe200078e0003 */
[----:B------:R-:W-:Y:S01]  /*2960*/  MOV R4, 0x29a0 ;  /* 0x000029a000047802 */ /* 0x000fe20000000f00 */
[----:B0-----:R-:W-:Y:S01]  /*2970*/  IMAD.U32 R6, RZ, RZ, UR6 ;  /* 0x00000006ff067e24 */ /* 0x001fe2000f8e00ff */
[----:B------:R-:W-:-:S07]  /*2980*/  MOV R5, UR7 ;  /* 0x0000000700057c02 */ /* 0x000fce0008000f00 */
[----:B------:R-:W-:Y:S05]  /*2990*/  CALL.REL.NOINC `($__internal_6_$__cuda_sm20_div_s64) ;  /* 0x000000d000ac7944 */ /* 0x000fea0003c00000 */
        /* <DEDUP_REMOVED lines=10> */
.L_x_563:
[----:B------:R-:W-:Y:S05]  /*2a40*/  BSYNC.RECONVERGENT B0 ;  /* 0x0000000000007941 */ /* 0x000fea0003800200 */
.L_x_561:
        /* <DEDUP_REMOVED lines=38> */
.L_x_565:
        /* <DEDUP_REMOVED lines=17> */
.L_x_566:
[----:B------:R-:W-:Y:S05]  /*2dc0*/  BSYNC.RECONVERGENT B0 ;  /* 0x0000000000007941 */ /* 0x000fea0003800200 */
.L_x_564:
        /* <DEDUP_REMOVED lines=38> */
.L_x_568:
        /* <DEDUP_REMOVED lines=17> */
.L_x_569:
[----:B------:R-:W-:Y:S05]  /*3140*/  BSYNC.RECONVERGENT B0 ;  /* 0x0000000000007941 */ /* 0x000fea0003800200 */
.L_x_567:
        /* <DEDUP_REMOVED lines=38> */
.L_x_571:
        /* <DEDUP_REMOVED lines=17> */
.L_x_572:
[----:B------:R-:W-:Y:S05]  /*34c0*/  BSYNC.RECONVERGENT B0 ;  /* 0x0000000000007941 */ /* 0x000fea0003800200 */
.L_x_570:
        /* <DEDUP_REMOVED lines=38> */
.L_x_574:
        /* <DEDUP_REMOVED lines=17> */
.L_x_575:
[----:B------:R-:W-:Y:S05]  /*3840*/  BSYNC.RECONVERGENT B0 ;  /* 0x0000000000007941 */ /* 0x000fea0003800200 */
.L_x_573:
        /* <DEDUP_REMOVED lines=38> */
.L_x_577:
        /* <DEDUP_REMOVED lines=17> */
.L_x_578:
[----:B------:R-:W-:Y:S05]  /*3bc0*/  BSYNC.RECONVERGENT B0 ;  /* 0x0000000000007941 */ /* 0x000fea0003800200 */
.L_x_576:
        /* <DEDUP_REMOVED lines=38> */
.L_x_580:
        /* <DEDUP_REMOVED lines=17> */
.L_x_581:
[----:B------:R-:W-:Y:S05]  /*3f40*/  BSYNC.RECONVERGENT B0 ;  /* 0x0000000000007941 */ /* 0x000fea0003800200 */
.L_x_579:
        /* <DEDUP_REMOVED lines=38> */
.L_x_583:
        /* <DEDUP_REMOVED lines=17> */
.L_x_584:
[----:B------:R-:W-:Y:S05]  /*42c0*/  BSYNC.RECONVERGENT B0 ;  /* 0x0000000000007941 */ /* 0x000fea0003800200 */
.L_x_582:
        /* <DEDUP_REMOVED lines=38> */
.L_x_586:
        /* <DEDUP_REMOVED lines=17> */
.L_x_587:
[----:B------:R-:W-:Y:S05]  /*4640*/  BSYNC.RECONVERGENT B0 ;  /* 0x0000000000007941 */ /* 0x000fea0003800200 */
.L_x_585:
        /* <DEDUP_REMOVED lines=38> */
.L_x_589:
        /* <DEDUP_REMOVED lines=17> */
.L_x_590:
[----:B------:R-:W-:Y:S05]  /*49c0*/  BSYNC.RECONVERGENT B0 ;  /* 0x0000000000007941 */ /* 0x000fea0003800200 */
.L_x_588:
        /* <DEDUP_REMOVED lines=38> */
.L_x_592:
        /* <DEDUP_REMOVED lines=17> */
.L_x_593:
[----:B------:R-:W-:Y:S05]  /*4d40*/  BSYNC.RECONVERGENT B0 ;  /* 0x0000000000007941 */ /* 0x000fea0003800200 */
.L_x_591:
        /* <DEDUP_REMOVED lines=38> */
.L_x_595:
        /* <DEDUP_REMOVED lines=17> */
.L_x_596:
[----:B------:R-:W-:Y:S05]  /*50c0*/  BSYNC.RECONVERGENT B0 ;  /* 0x0000000000007941 */ /* 0x000fea0003800200 */
.L_x_594:
        /* <DEDUP_REMOVED lines=38> */
.L_x_598:
        /* <DEDUP_REMOVED lines=17> */
.L_x_599:
[----:B------:R-:W-:Y:S05]  /*5440*/  BSYNC.RECONVERGENT B0 ;  /* 0x0000000000007941 */ /* 0x000fea0003800200 */
.L_x_597:
        /* <DEDUP_REMOVED lines=38> */
.L_x_601:
        /* <DEDUP_REMOVED lines=17> */
.L_x_602:
[----:B------:R-:W-:Y:S05]  /*57c0*/  BSYNC.RECONVERGENT B0 ;  /* 0x0000000000007941 */ /* 0x000fea0003800200 */
.L_x_600:
        /* <DEDUP_REMOVED lines=38> */
.L_x_604:
        /* <DEDUP_REMOVED lines=17> */
.L_x_605:
[----:B------:R-:W-:Y:S05]  /*5b40*/  BSYNC.RECONVERGENT B0 ;  /* 0x0000000000007941 */ /* 0x000fea0003800200 */
.L_x_603:
        /* <DEDUP_REMOVED lines=38> */
.L_x_607:
        /* <DEDUP_REMOVED lines=17> */
.L_x_608:
[----:B------:R-:W-:Y:S05]  /*5ec0*/  BSYNC.RECONVERGENT B0 ;  /* 0x0000000000007941 */ /* 0x000fea0003800200 */
.L_x_606:
        /* <DEDUP_REMOVED lines=38> */
.L_x_610:
        /* <DEDUP_REMOVED lines=17> */
.L_x_611:
[----:B------:R-:W-:Y:S05]  /*6240*/  BSYNC.RECONVERGENT B0 ;  /* 0x0000000000007941 */ /* 0x000fea0003800200 */
.L_x_609:
        /* <DEDUP_REMOVED lines=38> */
.L_x_613:
        /* <DEDUP_REMOVED lines=17> */
.L_x_614:
[----:B------:R-:W-:Y:S05]  /*65c0*/  BSYNC.RECONVERGENT B0 ;  /* 0x0000000000007941 */ /* 0x000fea0003800200 */
.L_x_612:
        /* <DEDUP_REMOVED lines=38> */
.L_x_616:
        /* <DEDUP_REMOVED lines=17> */
.L_x_617:
[----:B------:R-:W-:Y:S05]  /*6940*/  BSYNC.RECONVERGENT B0 ;  /* 0x0000000000007941 */ /* 0x000fea0003800200 */
.L_x_615:
        /* <DEDUP_REMOVED lines=38> */
.L_x_619:
        /* <DEDUP_REMOVED lines=17> */
.L_x_620:
[----:B------:R-:W-:Y:S05]  /*6cc0*/  BSYNC.RECONVERGENT B0 ;  /* 0x0000000000007941 */ /* 0x000fea0003800200 */
.L_x_618:
        /* <DEDUP_REMOVED lines=38> */
.L_x_622:
        /* <DEDUP_REMOVED lines=17> */
.L_x_623:
[----:B------:R-:W-:Y:S05]  /*7040*/  BSYNC.RECONVERGENT B0 ;  /* 0x0000000000007941 */ /* 0x000fea0003800200 */
.L_x_621:
        /* <DEDUP_REMOVED lines=38> */
.L_x_625:
        /* <DEDUP_REMOVED lines=17> */
.L_x_626:
[----:B------:R-:W-:Y:S05]  /*73c0*/  BSYNC.RECONVERGENT B0 ;  /* 0x0000000000007941 */ /* 0x000fea0003800200 */
.L_x_624:
        /* <DEDUP_REMOVED lines=38> */
.L_x_628:
        /* <DEDUP_REMOVED lines=16> */
.L_x_629:
[----:B------:R-:W-:Y:S05]  /*7730*/  BSYNC.RECONVERGENT B0 ;  /* 0x0000000000007941 */ /* 0x000fea0003800200 */
.L_x_627:
        /* <DEDUP_REMOVED lines=34> */
.L_x_631:
[----:B------:R-:W0:Y:S01]  /*7960*/  LDCU.64 UR6, c[0x0][0x460] ;  /* 0x00008c00ff0677ac */ /* 0x000e220008000a00 */
[----:B------:R-:W-:Y:S01]  /*7970*/  MOV R18, R6 ;  /* 0x0000000600127202 */ /* 0x000fe20000000f00 */
[----:B------:R-:W-:Y:S01]  /*7980*/  IMAD.MOV.U32 R12, RZ, RZ, R7 ;  /* 0x000000ffff0c7224 */ /* 0x000fe200078e0007 */
[----:B------:R-:W-:Y:S02]  /*7990*/  MOV R13, 0x79d0 ;  /* 0x000079d0000d7802 */ /* 0x000fe40000000f00 */
[----:B0-----:R-:W-:Y:S01]  /*79a0*/  MOV R10, UR6 ;  /* 0x00000006000a7c02 */ /* 0x001fe20008000f00 */
[----:B------:R-:W-:-:S07]  /*79b0*/  IMAD.U32 R11, RZ, RZ, UR7 ;  /* 0x00000007ff0b7e24 */ /* 0x000fce000f8e00ff */
[----:B------:R-:W-:Y:S05]  /*79c0*/  CALL.REL.NOINC `($__internal_8_$__cuda_sm20_rem_s64) ;  /* 0x0000008800f47944 */ /* 0x000fea0003c00000 */
[----:B------:R-:W-:-:S04]  /*79d0*/  LOP3.LUT R7, R7, R6, RZ, 0x3c, !PT ;  /* 0x0000000607077212 */ /* 0x000fc800078e3cff */
[----:B------:R-:W-:-:S04]  /*79e0*/  LOP3.LUT R6, R7, R6, RZ, 0x3c, !PT ;  /* 0x0000000607067212 */ /* 0x000fc800078e3cff */
[----:B------:R-:W-:-:S07]  /*79f0*/  LOP3.LUT R7, R7, R6, RZ, 0x3c, !PT ;  /* 0x0000000607077212 */ /* 0x000fce00078e3cff */
.L_x_632:
[----:B------:R-:W-:Y:S05]  /*7a00*/  BSYNC.RECONVERGENT B0 ;  /* 0x0000000000007941 */ /* 0x000fea0003800200 */
.L_x_630:
[----:B------:R-:W0:Y:S01]  /*7a10*/  LDCU.64 UR6, c[0x0][0x528] ;  /* 0x0000a500ff0677ac */ /* 0x000e220008000a00 */
[----:B------:R-:W-:Y:S01]  /*7a20*/  MOV R16, R0 ;  /* 0x0000000000107202 */ /* 0x000fe20000000f00 */
[----:B0-----:R-:W-:-:S04]  /*7a30*/  IMAD R5, R7, UR6, RZ ;  /* 0x0000000607057c24 */ /* 0x001fc8000f8e02ff */
[----:B------:R-:W-:-:S04]  /*7a40*/  IMAD.WIDE.U32 R2, R6, UR6, R16 ;  /* 0x0000000606027c25 */ /* 0x000fc8000f8e0010 */
[----:B------:R-:W-:Y:S02]  /*7a50*/  IMAD R5, R6, UR7, R5 ;  /* 0x0000000706057c24 */ /* 0x000fe4000f8e0205 */
[----:B------:R-:W-:-:S03]  /*7a60*/  IMAD.MOV.U32 R0, RZ, RZ, R2 ;  /* 0x000000ffff007224 */ /* 0x000fc600078e0002 */
[----:B------:R-:W-:-:S07]  /*7a70*/  IADD3 R17, PT, PT, R3, R5, RZ ;  /* 0x0000000503117210 */ /* 0x000fce0007ffe0ff */
.L_x_560:
        /* <DEDUP_REMOVED lines=13> */
.L_x_658:
        /* <DEDUP_REMOVED lines=31> */
.L_x_635:
[----:B------:R-:W-:Y:S01]  /*7d40*/  IMAD.MOV.U32 R8, RZ, RZ, R12 ;  /* 0x000000ffff087224 */ /* 0x000fe200078e000c */
[----:B------:R-:W-:Y:S01]  /*7d50*/  MOV R6, R14 ;  /* 0x0000000e00067202 */ /* 0x000fe20000000f00 */
[----:B------:R-:W-:Y:S01]  /*7d60*/  IMAD.MOV.U32 R5, RZ, RZ, R15 ;  /* 0x000000ffff057224 */ /* 0x000fe200078e000f */
[----:B------:R-:W-:-:S07]  /*7d70*/  MOV R4, 0x7d90 ;  /* 0x00007d9000047802 */ /* 0x000fce0000000f00 */
[----:B0-----:R-:W-:Y:S05]  /*7d80*/  CALL.REL.NOINC `($__internal_6_$__cuda_sm20_div_s64) ;  /* 0x0000007c00b07944 */ /* 0x001fea0003c00000 */
        /* <DEDUP_REMOVED lines=9> */
.L_x_636:
[----:B------:R-:W-:Y:S05]  /*7e20*/  BSYNC.RECONVERGENT B0 ;  /* 0x0000000000007941 */ /* 0x000fea0003800200 */
.L_x_634:
        /* <DEDUP_REMOVED lines=16> */
.L_x_638:
[----:B------:R-:W0:Y:S02]  /*7f30*/  LDC.64 R4, c[0x0][R16+0x450] ;  /* 0x0001140010047b82 */ /* 0x000e240000000a00 */
[-C--:B0-----:R-:W-:Y:S02]  /*7f40*/  IMAD R5, R5, R8.reuse, RZ ;  /* 0x0000000805057224 */ /* 0x081fe400078e02ff */
[----:B------:R-:W-:-:S04]  /*7f50*/  IMAD.WIDE.U32 R2, R4, R8, R2 ;  /* 0x0000000804027225 */ /* 0x000fc800078e0002 */
[----:B------:R-:W-:-:S04]  /*7f60*/  IMAD R5, R4, R7, R5 ;  /* 0x0000000704057224 */ /* 0x000fc800078e0205 */
[----:B------:R-:W-:-:S07]  /*7f70*/  IMAD.IADD R3, R3, 0x1, R5 ;  /* 0x0000000103037824 */ /* 0x000fce00078e0205 */
.L_x_639:
[----:B------:R-:W-:Y:S05]  /*7f80*/  BSYNC.RECONVERGENT B0 ;  /* 0x0000000000007941 */ /* 0x000fea0003800200 */
.L_x_637:
        /* <DEDUP_REMOVED lines=29> */
.L_x_641:
        /* <DEDUP_REMOVED lines=16> */
.L_x_642:
[----:B------:R-:W-:Y:S05]  /*8260*/  BSYNC.RECONVERGENT B0 ;  /* 0x0000000000007941 */ /* 0x000fea0003800200 */
.L_x_640:
        /* <DEDUP_REMOVED lines=15> */
.L_x_644:
[----:B------:R-:W0:Y:S02]  /*8360*/  LDC.64 R4, c[0x0][R16+0x458] ;  /* 0x0001160010047b82 */ /* 0x000e240000000a00 */
[-C--:B0-----:R-:W-:Y:S02]  /*8370*/  IMAD R5, R5, R8.reuse, RZ ;  /* 0x0000000805057224 */ /* 0x081fe400078e02ff */
[----:B------:R-:W-:-:S04]  /*8380*/  IMAD.WIDE.U32 R2, R4, R8, R2 ;  /* 0x0000000804027225 */ /* 0x000fc800078e0002 */
[----:B------:R-:W-:-:S04]  /*8390*/  IMAD R5, R4, R7, R5 ;  /* 0x0000000704057224 */ /* 0x000fc800078e0205 */
[----:B------:R-:W-:-:S07]  /*83a0*/  IMAD.IADD R3, R3, 0x1, R5 ;  /* 0x0000000103037824 */ /* 0x000fce00078e0205 */
.L_x_645:
[----:B------:R-:W-:Y:S05]  /*83b0*/  BSYNC.RECONVERGENT B0 ;  /* 0x0000000000007941 */ /* 0x000fea0003800200 */
.L_x_643:
        /* <DEDUP_REMOVED lines=29> */
.L_x_647:
        /* <DEDUP_REMOVED lines=16> */
.L_x_648:
[----:B------:R-:W-:Y:S05]  /*8690*/  BSYNC.RECONVERGENT B0 ;  /* 0x0000000000007941 */ /* 0x000fea0003800200 */
.L_x_646:
        /* <DEDUP_REMOVED lines=15> */
.L_x_650:
[----:B------:R-:W0:Y:S02]  /*8790*/  LDC.64 R4, c[0x0][R16+0x460] ;  /* 0x0001180010047b82 */ /* 0x000e240000000a00 */
[-C--:B0-----:R-:W-:Y:S02]  /*87a0*/  IMAD R5, R5, R8.reuse, RZ ;  /* 0x0000000805057224 */ /* 0x081fe400078e02ff */
[----:B------:R-:W-:-:S04]  /*87b0*/  IMAD.WIDE.U32 R2, R4, R8, R2 ;  /* 0x0000000804027225 */ /* 0x000fc800078e0002 */
[----:B------:R-:W-:-:S04]  /*87c0*/  IMAD R5, R4, R7, R5 ;  /* 0x0000000704057224 */ /* 0x000fc800078e0205 */
[----:B------:R-:W-:-:S07]  /*87d0*/  IMAD.IADD R3, R3, 0x1, R5 ;  /* 0x0000000103037824 */ /* 0x000fce00078e0205 */
.L_x_651:
[----:B------:R-:W-:Y:S05]  /*87e0*/  BSYNC.RECONVERGENT B0 ;  /* 0x0000000000007941 */ /* 0x000fea0003800200 */
.L_x_649:
        /* <DEDUP_REMOVED lines=29> */
.L_x_653:
        /* <DEDUP_REMOVED lines=16> */
.L_x_654:
[----:B------:R-:W-:Y:S05]  /*8ac0*/  BSYNC.RECONVERGENT B0 ;  /* 0x0000000000007941 */ /* 0x000fea0003800200 */
.L_x_652:
        /* <DEDUP_REMOVED lines=15> */
.L_x_656:
[----:B------:R-:W0:Y:S02]  /*8bc0*/  LDC.64 R4, c[0x0][R16+0x468] ;  /* 0x00011a0010047b82 */ /* 0x000e240000000a00 */
[-C--:B0-----:R-:W-:Y:S02]  /*8bd0*/  IMAD R5, R5, R8.reuse, RZ ;  /* 0x0000000805057224 */ /* 0x081fe400078e02ff */
[----:B------:R-:W-:-:S04]  /*8be0*/  IMAD.WIDE.U32 R2, R4, R8, R2 ;  /* 0x0000000804027225 */ /* 0x000fc800078e0002 */
[----:B------:R-:W-:-:S04]  /*8bf0*/  IMAD R5, R4, R9, R5 ;  /* 0x0000000904057224 */ /* 0x000fc800078e0205 */
[----:B------:R-:W-:-:S07]  /*8c00*/  IMAD.IADD R3, R3, 0x1, R5 ;  /* 0x0000000103037824 */ /* 0x000fce00078e0205 */
.L_x_657:
[----:B------:R-:W-:Y:S05]  /*8c10*/  BSYNC.RECONVERGENT B0 ;  /* 0x0000000000007941 */ /* 0x000fea0003800200 */
.L_x_655:
[----:B------:R-:W-:Y:S01]  /*8c20*/  MOV R4, UR5 ;  /* 0x0000000500047c02 */ /* 0x000fe20008000f00 */
[----:B------:R-:W-:-:S03]  /*8c30*/  VIADD R20, R20, 0x4 ;  /* 0x0000000414147836 */ /* 0x000fc60000000000 */
[----:B------:R-:W-:-:S04]  /*8c40*/  LOP3.LUT R5, R4, 0x7ffffffc, RZ, 0xc0, !PT ;  /* 0x7ffffffc04057812 */ /* 0x000fc800078ec0ff */
[----:B------:R-:W-:-:S13]  /*8c50*/  ISETP.NE.AND P0, PT, R20, R5, PT ;  /* 0x000000051400720c */ /* 0x000fda0003f05270 */
[----:B------:R-:W-:Y:S05]  /*8c60*/  @P0 BRA `(.L_x_658) ;  /* 0xffffffec00b80947 */ /* 0x000fea000383ffff */
[----:B------:R-:W-:-:S07]  /*8c70*/  MOV R20, R5 ;  /* 0x0000000500147202 */ /* 0x000fce0000000f00 */
.L_x_633:
        /* <DEDUP_REMOVED lines=35> */
.L_x_661:
[----:B------:R-:W-:Y:S01]  /*8eb0*/  MOV R8, R12 ;  /* 0x0000000c00087202 */ /* 0x000fe20000000f00 */
[----:B------:R-:W-:Y:S01]  /*8ec0*/  IMAD.MOV.U32 R6, RZ, RZ, R2 ;  /* 0x000000ffff067224 */ /* 0x000fe200078e0002 */
[----:B------:R-:W-:Y:S02]  /*8ed0*/  MOV R5, R3 ;  /* 0x0000000300057202 */ /* 0x000fe40000000f00 */
[----:B------:R-:W-:-:S07]  /*8ee0*/  MOV R4, 0x8f00 ;  /* 0x00008f0000047802 */ /* 0x000fce0000000f00 */
[----:B------:R-:W-:Y:S05]  /*8ef0*/  CALL.REL.NOINC `($__internal_6_$__cuda_sm20_div_s64) ;  /* 0x0000006c00547944 */ /* 0x000fea0003c00000 */
        /* <DEDUP_REMOVED lines=9> */
.L_x_662:
[----:B------:R-:W-:Y:S05]  /*8f90*/  BSYNC.RECONVERGENT B0 ;  /* 0x0000000000007941 */ /* 0x000fea0003800200 */
.L_x_660:
        /* <DEDUP_REMOVED lines=17> */
.L_x_664:
[----:B------:R-:W0:Y:S02]  /*90b0*/  LDC.64 R2, c[0x0][R16+0x450] ;  /* 0x0001140010027b82 */ /* 0x000e240000000a00 */
[-C--:B0-----:R-:W-:Y:S02]  /*90c0*/  IMAD R3, R3, R8.reuse, RZ ;  /* 0x0000000803037224 */ /* 0x081fe400078e02ff */
[----:B------:R-:W-:-:S04]  /*90d0*/  IMAD.WIDE.U32 R14, R2, R8, R14 ;  /* 0x00000008020e7225 */ /* 0x000fc800078e000e */
[----:B------:R-:W-:-:S05]  /*90e0*/  IMAD R3, R2, R7, R3 ;  /* 0x0000000702037224 */ /* 0x000fca00078e0203 */
[----:B------:R-:W-:-:S07]  /*90f0*/  IADD3 R15, PT, PT, R15, R3, RZ ;  /* 0x000000030f0f7210 */ /* 0x000fce0007ffe0ff */
.L_x_665:
[----:B------:R-:W-:Y:S05]  /*9100*/  BSYNC.RECONVERGENT B0 ;  /* 0x0000000000007941 */ /* 0x000fea0003800200 */
.L_x_663:
        /* <DEDUP_REMOVED lines=34> */
.L_x_668:
        /* <DEDUP_REMOVED lines=15> */
.L_x_669:
[----:B------:R-:W-:Y:S05]  /*9420*/  BSYNC.RECONVERGENT B1 ;  /* 0x0000000000017941 */ /* 0x000fea0003800200 */
.L_x_667:
        /* <DEDUP_REMOVED lines=16> */
.L_x_671:
[----:B------:R-:W0:Y:S02]  /*9530*/  LDC.64 R2, c[0x0][R16+0x458] ;  /* 0x0001160010027b82 */ /* 0x000e240000000a00 */
[-C--:B0-----:R-:W-:Y:S02]  /*9540*/  IMAD R3, R3, R8.reuse, RZ ;  /* 0x0000000803037224 */ /* 0x081fe400078e02ff */
[----:B------:R-:W-:-:S04]  /*9550*/  IMAD.WIDE.U32 R14, R2, R8, R14 ;  /* 0x00000008020e7225 */ /* 0x000fc800078e000e */
[----:B------:R-:W-:-:S04]  /*9560*/  IMAD R3, R2, R9, R3 ;  /* 0x0000000902037224 */ /* 0x000fc800078e0203 */
[----:B------:R-:W-:-:S07]  /*9570*/  IMAD.IADD R15, R15, 0x1, R3 ;  /* 0x000000010f0f7824 */ /* 0x000fce00078e0203 */
.L_x_672:
[----:B------:R-:W-:Y:S05]  /*9580*/  BSYNC.RECONVERGENT B1 ;  /* 0x0000000000017941 */ /* 0x000fea0003800200 */
.L_x_670:
        /* <DEDUP_REMOVED lines=28> */
.L_x_674:
        /* <DEDUP_REMOVED lines=9> */
.L_x_675:
[----:B------:R-:W-:Y:S05]  /*97e0*/  BSYNC.RECONVERGENT B1 ;  /* 0x0000000000017941 */ /* 0x000fea0003800200 */
.L_x_673:
        /* <DEDUP_REMOVED lines=15> */
.L_x_676:
[----:B------:R-:W0:Y:S02]  /*98e0*/  LDC.64 R2, c[0x0][R16+0x460] ;  /* 0x0001180010027b82 */ /* 0x000e240000000a00 */
[-C--:B0-----:R-:W-:Y:S02]  /*98f0*/  IMAD R3, R3, R6.reuse, RZ ;  /* 0x0000000603037224 */ /* 0x081fe400078e02ff */
[----:B------:R-:W-:-:S04]  /*9900*/  IMAD.WIDE.U32 R14, R2, R6, R14 ;  /* 0x00000006020e7225 */ /* 0x000fc800078e000e */
[----:B------:R-:W-:-:S04]  /*9910*/  IMAD R3, R2, R7, R3 ;  /* 0x0000000702037224 */ /* 0x000fc800078e0203 */
[----:B------:R-:W-:-:S07]  /*9920*/  IMAD.IADD R15, R15, 0x1, R3 ;  /* 0x000000010f0f7824 */ /* 0x000fce00078e0203 */
.L_x_666:
[----:B------:R-:W-:Y:S05]  /*9930*/  BSYNC.RECONVERGENT B0 ;  /* 0x0000000000007941 */ /* 0x000fea0003800200 */
.L_x_659:
[----:B------:R-:W0:Y:S01]  /*9940*/  LDCU.64 UR6, c[0x0][0x390] ;  /* 0x00007200ff0677ac */ /* 0x000e220008000a00 */
[----:B------:R-:W1:Y:S01]  /*9950*/  LDCU UR4, c[0x0][0x360] ;  /* 0x00006c00ff0477ac */ /* 0x000e620008000800 */
[----:B------:R-:W2:Y:S01]  /*9960*/  LDCU.128 UR8, c[0x0][0x380] ;  /* 0x00007000ff0877ac */ /* 0x000ea20008000c00 */
[----:B0-----:R-:W-:-:S04]  /*9970*/  LEA R2, P0, R0, UR6, 0x4 ;  /* 0x0000000600027c11 */ /* 0x001fc8000f8020ff */
[----:B------:R-:W-:-:S05]  /*9980*/  LEA.HI.X R3, R0, UR7, R17, 0x4, P0 ;  /* 0x0000000700037c11 */ /* 0x000fca00080f2411 */
[----:B------:R-:W3:Y:S01]  /*9990*/  LDG.E.128 R4, desc[UR30][R2.64] ;  /* 0x0000001e02047981 */ /* 0x000ee2000c1e1d00 */
[----:B------:R-:W1:Y:S01]  /*99a0*/  LDC R0, c[0x0][0x370] ;  /* 0x0000dc00ff007b82 */ /* 0x000e620000000800 */
[----:B--2---:R-:W-:-:S04]  /*99b0*/  LEA R8, P0, R14, UR10, 0x4 ;  /* 0x0000000a0e087c11 */ /* 0x004fc8000f8020ff */
[----:B------:R-:W-:Y:S01]  /*99c0*/  LEA.HI.X R9, R14, UR11, R15, 0x4, P0 ;  /* 0x0000000b0e097c11 */ /* 0x000fe200080f240f */
[----:B-1----:R-:W-:-:S05]  /*99d0*/  IMAD R11, R0, UR4, RZ ;  /* 0x00000004000b7c24 */ /* 0x002fca000f8e02ff */
[----:B------:R-:W-:-:S04]  /*99e0*/  IADD3 R26, P1, PT, R11, R26, RZ ;  /* 0x0000001a0b1a7210 */ /* 0x000fc80007f3e0ff */
[----:B------:R-:W-:Y:S02]  /*99f0*/  ISETP.GE.U32.AND P0, PT, R26, UR8, PT ;  /* 0x000000081a007c0c */ /* 0x000fe4000bf06070 */
[----:B------:R-:W-:-:S04]  /*9a00*/  IADD3.X R27, PT, PT, RZ, R27, RZ, P1, !PT ;  /* 0x0000001bff1b7210 */ /* 0x000fc80000ffe4ff */
[----:B------:R-:W-:Y:S01]  /*9a10*/  ISETP.GE.AND.EX P0, PT, R27, UR9, PT, P0 ;  /* 0x000000091b007c0c */ /* 0x000fe2000bf06300 */
[----:B---3--:R-:W-:-:S07]  /*9a20*/  DADD R6, -RZ, -R6 ;  /* 0x00000000ff067229 */ /* 0x008fce0000000906 */
[----:B------:R0:W-:Y:S05]  /*9a30*/  STG.E.128 desc[UR30][R8.64], R4 ;  /* 0x0000000408007986 */ /* 0x0001ea000c101d1e */
[----:B------:R-:W-:Y:S05]  /*9a40*/  @!P0 BRA `(.L_x_677) ;  /* 0xffffff8800648947 */ /* 0x000fea000383ffff */
[----:B------:R-:W-:Y:S05]  /*9a50*/  EXIT ;  /* 0x000000000000794d */ /* 0x000fea0003800000 */
.L_x_510:
        /* <DEDUP_REMOVED lines=23> */
[----:B0-----:R-:W-:Y:S01]  /*9bd0*/  MOV R4, RZ ;  /* 0x000000ff00047202 */ /* 0x001fe20000000f00 */
        /* <DEDUP_REMOVED lines=13> */
.L_x_680:
[----:B------:R-:W-:-:S07]  /*9cb0*/  MOV R2, 0x9cd0 ;  /* 0x00009cd000027802 */ /* 0x000fce0000000f00 */
[----:B------:R-:W-:Y:S05]  /*9cc0*/  CALL.REL.NOINC `($__internal_7_$__cuda_sm20_div_u64) ;  /* 0x0000006400307944 */ /* 0x000fea0003c00000 */
[----:B------:R-:W-:Y:S01]  /*9cd0*/  MOV R2, R4 ;  /* 0x0000000400027202 */ /* 0x000fe20000000f00 */
[----:B------:R-:W-:-:S07]  /*9ce0*/  IMAD.MOV.U32 R3, RZ, RZ, R5 ;  /* 0x000000ffff037224 */ /* 0x000fce00078e0005 */
.L_x_681:
[----:B------:R-:W-:Y:S05]  /*9cf0*/  BSYNC.RECONVERGENT B0 ;  /* 0x0000000000007941 */ /* 0x000fea0003800200 */
.L_x_679:
        /* <DEDUP_REMOVED lines=15> */
.L_x_684:
[----:B0-2---:R-:W2:Y:S01]  /*9df0*/  LDG.E.128 R4, desc[UR30][R8.64] ;  /* 0x0000001e08047981 */ /* 0x005ea2000c1e1d00 */
[----:B------:R-:W-:Y:S02]  /*9e00*/  IADD3 R0, P0, PT, R0, 0x1, RZ ;  /* 0x0000000100007810 */ /* 0x000fe40007f1e0ff */
[----:B------:R-:W-:Y:S02]  /*9e10*/  IADD3 R20, P2, PT, R26, R20, RZ ;  /* 0x000000141a147210 */ /* 0x000fe40007f5e0ff */
[----:B------:R-:W-:Y:S02]  /*9e20*/  IADD3.X R10, PT, PT, RZ, R10, RZ, P0, !PT ;  /* 0x0000000aff0a7210 */ /* 0x000fe400007fe4ff */
[----:B------:R-:W-:Y:S01]  /*9e30*/  ISETP.NE.U32.AND P0, PT, R0, R11, PT ;  /* 0x0000000b0000720c */ /* 0x000fe20003f05070 */
[----:B------:R-:W-:-:S03]  /*9e40*/  IMAD.X R21, RZ, RZ, R21, P2 ;  /* 0x000000ffff157224 */ /* 0x000fc600010e0615 */
[----:B------:R-:W-:Y:S01]  /*9e50*/  ISETP.NE.AND.EX P0, PT, R10, RZ, PT, P0 ;  /* 0x000000ff0a00720c */ /* 0x000fe20003f05300 */
[----:B--2---:R-:W-:-:S07]  /*9e60*/  DADD R6, -RZ, -R6 ;  /* 0x00000000ff067229 */ /* 0x004fce0000000906 */
[----:B-1----:R2:W-:Y:S05]  /*9e70*/  STG.E.128 desc[UR30][R2.64], R4 ;  /* 0x0000000402007986 */ /* 0x0025ea000c101d1e */
[----:B------:R-:W-:Y:S05]  /*9e80*/  @P0 BRA `(.L_x_684) ;  /* 0xfffffffc00d80947 */ /* 0x000fea000383ffff */
.L_x_683:
[----:B------:R-:W-:Y:S05]  /*9e90*/  BSYNC.RECONVERGENT B0 ;  /* 0x0000000000007941 */ /* 0x000fea0003800200 */
.L_x_682:
[----:B------:R-:W-:Y:S05]  /*9ea0*/  @!P1 EXIT ;  /* 0x000000000000994d */ /* 0x000fea0003800000 */
[----:B--2---:R-:W0:Y:S01]  /*9eb0*/  LDC.64 R4, c[0x0][0x390] ;  /* 0x0000e400ff047b82 */ /* 0x004e220000000a00 */
[----:B------:R-:W1:Y:S07]  /*9ec0*/  LDCU.64 UR4, c[0x0][0x380] ;  /* 0x00007000ff0477ac */ /* 0x000e6e0008000a00 */
[----:B------:R-:W2:Y:S02]  /*9ed0*/  LDC.64 R2, c[0x0][0x388] ;  /* 0x0000e200ff027b82 */ /* 0x000ea40000000a00 */
.L_x_685:
[----:B0--3--:R-:W3:Y:S02]  /*9ee0*/  LDG.E.128 R8, desc[UR30][R4.64] ;  /* 0x0000001e04087981 */ /* 0x009ee4000c1e1d00 */
[----:B---3--:R-:W-:-:S07]  /*9ef0*/  DADD R10, -RZ, -R10 ;  /* 0x00000000ff0a7229 */ /* 0x008fce000000090a */
[----:B--2---:R0:W-:Y:S04]  /*9f00*/  STG.E.128 desc[UR30][R2.64], R8 ;  /* 0x0000000802007986 */ /* 0x0041e8000c101d1e */
[----:B0-----:R-:W2:Y:S02]  /*9f10*/  LDG.E.128 R8, desc[UR30][R4.64] ;  /* 0x0000001e04087981 */ /* 0x001ea4000c1e1d00 */
[----:B--2---:R-:W-:-:S07]  /*9f20*/  DADD R10, -RZ, -R10 ;  /* 0x00000000ff0a7229 */ /* 0x004fce000000090a */
[----:B------:R0:W-:Y:S04]  /*9f30*/  STG.E.128 desc[UR30][R2.64], R8 ;  /* 0x0000000802007986 */ /* 0x0001e8000c101d1e */
[----:B0-----:R-:W2:Y:S02]  /*9f40*/  LDG.E.128 R8, desc[UR30][R4.64] ;  /* 0x0000001e04087981 */ /* 0x001ea4000c1e1d00 */
[----:B--2---:R-:W-:-:S07]  /*9f50*/  DADD R10, -RZ, -R10 ;  /* 0x00000000ff0a7229 */ /* 0x004fce000000090a */
[----:B------:R0:W-:Y:S04]  /*9f60*/  STG.E.128 desc[UR30][R2.64], R8 ;  /* 0x0000000802007986 */ /* 0x0001e8000c101d1e */
[----:B0-----:R-:W2:Y:S01]  /*9f70*/  LDG.E.128 R8, desc[UR30][R4.64] ;  /* 0x0000001e04087981 */ /* 0x001ea2000c1e1d00 */
[----:B------:R-:W-:-:S04]  /*9f80*/  LEA R20, P0, R26, R20, 0x2 ;  /* 0x000000141a147211 */ /* 0x000fc800078010ff */
[----:B------:R-:W-:Y:S02]  /*9f90*/  LEA.HI.X R21, R26, R21, RZ, 0x2, P0 ;  /* 0x000000151a157211 */ /* 0x000fe400000f14ff */
[----:B-1----:R-:W-:-:S04]  /*9fa0*/  ISETP.GE.U32.AND P0, PT, R20, UR4, PT ;  /* 0x0000000414007c0c */ /* 0x002fc8000bf06070 */
[----:B------:R-:W-:Y:S01]  /*9fb0*/  ISETP.GE.AND.EX P0, PT, R21, UR5, PT, P0 ;  /* 0x0000000515007c0c */ /* 0x000fe2000bf06300 */
[----:B--2---:R-:W-:-:S07]  /*9fc0*/  DADD R10, -RZ, -R10 ;  /* 0x00000000ff0a7229 */ /* 0x004fce000000090a */
[----:B------:R3:W-:Y:S05]  /*9fd0*/  STG.E.128 desc[UR30][R2.64], R8 ;  /* 0x0000000802007986 */ /* 0x0007ea000c101d1e */
[----:B------:R-:W-:Y:S05]  /*9fe0*/  @!P0 BRA `(.L_x_685) ;  /* 0xfffffffc00bc8947 */ /* 0x000fea000383ffff */
[----:B------:R-:W-:Y:S05]  /*9ff0*/  EXIT ;  /* 0x000000000000794d */ /* 0x000fea0003800000 */
.L_x_678:
        /* <DEDUP_REMOVED lines=68> */
.L_x_763:
        /* <DEDUP_REMOVED lines=27> */
.L_x_688:
[----:B------:R-:W1:Y:S01]  /*a5f0*/  LDCU.64 UR50, c[0x0][0x3a0] ;  /* 0x00007400ff3277ac */ /* 0x000e620008000a00 */
[----:B------:R-:W-:Y:S01]  /*a600*/  MOV R8, R14 ;  /* 0x0000000e00087202 */ /* 0x000fe20000000f00 */
[----:B------:R-:W-:Y:S01]  /*a610*/  IMAD.MOV.U32 R7, RZ, RZ, R15 ;  /* 0x000000ffff077224 */ /* 0x000fe200078e000f */
[----:B------:R-:W-:Y:S01]  /*a620*/  MOV R4, 0xa660 ;  /* 0x0000a66000047802 */ /* 0x000fe20000000f00 */
[----:B-1----:R-:W-:Y:S01]  /*a630*/  IMAD.U32 R6, RZ, RZ, UR50 ;  /* 0x00000032ff067e24 */ /* 0x002fe2000f8e00ff */
[----:B------:R-:W-:-:S07]  /*a640*/  MOV R5, UR51 ;  /* 0x0000003300057c02 */ /* 0x000fce0008000f00 */
[----:B0-----:R-:W-:Y:S05]  /*a650*/  CALL.REL.NOINC `($__internal_6_$__cuda_sm20_div_s64) ;  /* 0x00000054007c7944 */ /* 0x001fea0003c00000 */
        /* <DEDUP_REMOVED lines=8> */
.L_x_689:
[----:B0-----:R-:W-:Y:S05]  /*a6e0*/  BSYNC.RECONVERGENT B1 ;  /* 0x0000000000017941 */ /* 0x001fea0003800200 */
.L_x_687:
        /* <DEDUP_REMOVED lines=35> */
.L_x_692:
[----:B------:R-:W0:Y:S01]  /*a920*/  LDCU.64 UR50, c[0x0][0x3a8] ;  /* 0x00007500ff3277ac */ /* 0x000e220008000a00 */
[----:B------:R-:W-:Y:S01]  /*a930*/  IMAD.MOV.U32 R8, RZ, RZ, R12 ;  /* 0x000000ffff087224 */ /* 0x000fe200078e000c */
[----:B------:R-:W-:Y:S02]  /*a940*/  MOV R7, R13 ;  /* 0x0000000d00077202 */ /* 0x000fe40000000f00 */
[----:B------:R-:W-:Y:S02]  /*a950*/  MOV R4, 0xa990 ;  /* 0x0000a99000047802 */ /* 0x000fe40000000f00 */
[----:B0-----:R-:W-:Y:S01]  /*a960*/  MOV R6, UR50 ;  /* 0x0000003200067c02 */ /* 0x001fe20008000f00 */
[----:B------:R-:W-:-:S07]  /*a970*/  IMAD.U32 R5, RZ, RZ, UR51 ;  /* 0x00000033ff057e24 */ /* 0x000fce000f8e00ff */
[----:B------:R-:W-:Y:S05]  /*a980*/  CALL.REL.NOINC `($__internal_6_$__cuda_sm20_div_s64) ;  /* 0x0000005000b07944 */ /* 0x000fea0003c00000 */
        /* <DEDUP_REMOVED lines=10> */
.L_x_693:
[----:B------:R-:W-:Y:S05]  /*aa30*/  BSYNC.RECONVERGENT B1 ;  /* 0x0000000000017941 */ /* 0x000fea0003800200 */
.L_x_691:
        /* <DEDUP_REMOVED lines=37> */
.L_x_695:
[----:B------:R-:W0:Y:S01]  /*ac90*/  LDCU.64 UR50, c[0x0][0x3b0] ;  /* 0x00007600ff3277ac */ /* 0x000e220008000a00 */
[----:B------:R-:W-:Y:S01]  /*aca0*/  MOV R8, R12 ;  /* 0x0000000c00087202 */ /* 0x000fe20000000f00 */
[----:B------:R-:W-:Y:S01]  /*acb0*/  IMAD.MOV.U32 R7, RZ, RZ, R13 ;  /* 0x000000ffff077224 */ /* 0x000fe200078e000d */
[----:B------:R-:W-:Y:S01]  /*acc0*/  MOV R4, 0xad00 ;  /* 0x0000ad0000047802 */ /* 0x000fe20000000f00 */
[----:B0-----:R-:W-:Y:S01]  /*acd0*/  IMAD.U32 R6, RZ, RZ, UR50 ;  /* 0x00000032ff067e24 */ /* 0x001fe2000f8e00ff */
[----:B------:R-:W-:-:S07]  /*ace0*/  MOV R5, UR51 ;  /* 0x0000003300057c02 */ /* 0x000fce0008000f00 */
[----:B------:R-:W-:Y:S05]  /*acf0*/  CALL.REL.NOINC `($__internal_6_$__cuda_sm20_div_s64) ;  /* 0x0000004c00d47944 */ /* 0x000fea0003c00000 */
        /* <DEDUP_REMOVED lines=10> */
.L_x_696:
[----:B------:R-:W-:Y:S05]  /*ada0*/  BSYNC.RECONVERGENT B1 ;  /* 0x0000000000017941 */ /* 0x000fea0003800200 */
.L_x_694:
        /* <DEDUP_REMOVED lines=37> */
.L_x_698:
        /* <DEDUP_REMOVED lines=17> */
.L_x_699:
[----:B------:R-:W-:Y:S05]  /*b110*/  BSYNC.RECONVERGENT B1 ;  /* 0x0000000000017941 */ /* 0x000fea0003800200 */
.L_x_697:
        /* <DEDUP_REMOVED lines=37> */
.L_x_701:
        /* <DEDUP_REMOVED lines=18> */
.L_x_702:
[----:B------:R-:W-:Y:S05]  /*b490*/  BSYNC.RECONVERGENT B1 ;  /* 0x0000000000017941 */ /* 0x000fea0003800200 */
.L_x_700:
        /* <DEDUP_REMOVED lines=38> */
.L_x_704:
        /* <DEDUP_REMOVED lines=18> */
.L_x_705:
[----:B------:R-:W-:Y:S05]  /*b820*/  BSYNC.RECONVERGENT B1 ;  /* 0x0000000000017941 */ /* 0x000fea0003800200 */
.L_x_703:
        /* <DEDUP_REMOVED lines=38> */
.L_x_707:
        /* <DEDUP_REMOVED lines=18> */
.L_x_708:
[----:B------:R-:W-:Y:S05]  /*bbb0*/  BSYNC.RECONVERGENT B1 ;  /* 0x0000000000017941 */ /* 0x000fea0003800200 */
.L_x_706:
        /* <DEDUP_REMOVED lines=38> */
.L_x_710:
        /* <DEDUP_REMOVED lines=18> */
.L_x_711:
[----:B------:R-:W-:Y:S05]  /*bf40*/  BSYNC.RECONVERGENT B1 ;  /* 0x0000000000017941 */ /* 0x000fea0003800200 */
.L_x_709:
        /* <DEDUP_REMOVED lines=38> */
.L_x_713:
        /* <DEDUP_REMOVED lines=18> */
.L_x_714:
[----:B------:R-:W-:Y:S05]  /*c2d0*/  BSYNC.RECONVERGENT B1 ;  /* 0x0000000000017941 */ /* 0x000fea0003800200 */
.L_x_712:
        /* <DEDUP_REMOVED lines=38> */
.L_x_716:
        /* <DEDUP_REMOVED lines=18> */
.L_x_717:
[----:B------:R-:W-:Y:S05]  /*c660*/  BSYNC.RECONVERGENT B1 ;  /* 0x0000000000017941 */ /* 0x000fea0003800200 */
.L_x_715:
        /* <DEDUP_REMOVED lines=38> */
.L_x_719:
        /* <DEDUP_REMOVED lines=18> */
.L_x_720:
[----:B------:R-:W-:Y:S05]  /*c9f0*/  BSYNC.RECONVERGENT B1 ;  /* 0x0000000000017941 */ /* 0x000fea0003800200 */
.L_x_718:
        /* <DEDUP_REMOVED lines=38> */
.L_x_722:
        /* <DEDUP_REMOVED lines=18> */
.L_x_723:
[----:B------:R-:W-:Y:S05]  /*cd80*/  BSYNC.RECONVERGENT B1 ;  /* 0x0000000000017941 */ /* 0x000fea0003800200 */
.L_x_721:
        /* <DEDUP_REMOVED lines=38> */
.L_x_725:
        /* <DEDUP_REMOVED lines=18> */
.L_x_726:
[----:B------:R-:W-:Y:S05]  /*d110*/  BSYNC.RECONVERGENT B1 ;  /* 0x0000000000017941 */ /* 0x000fea0003800200 */
.L_x_724:
        /* <DEDUP_REMOVED lines=38> */
.L_x_728:
        /* <DEDUP_REMOVED lines=18> */
.L_x_729:
[----:B------:R-:W-:Y:S05]  /*d4a0*/  BSYNC.RECONVERGENT B1 ;  /* 0x0000000000017941 */ /* 0x000fea0003800200 */
.L_x_727:
        /* <DEDUP_REMOVED lines=38> */
.L_x_731:
        /* <DEDUP_REMOVED lines=18> */
.L_x_732:
[----:B------:R-:W-:Y:S05]  /*d830*/  BSYNC.RECONVERGENT B1 ;  /* 0x0000000000017941 */ /* 0x000fea0003800200 */
.L_x_730:
        /* <DEDUP_REMOVED lines=38> */
.L_x_734:
        /* <DEDUP_REMOVED lines=18> */
.L_x_735:
[----:B------:R-:W-:Y:S05]  /*dbc0*/  BSYNC.RECONVERGENT B1 ;  /* 0x0000000000017941 */ /* 0x000fea0003800200 */
.L_x_733:
        /* <DEDUP_REMOVED lines=38> */
.L_x_737:
        /* <DEDUP_REMOVED lines=18> */
.L_x_738:
[----:B------:R-:W-:Y:S05]  /*df50*/  BSYNC.RECONVERGENT B1 ;  /* 0x0000000000017941 */ /* 0x000fea0003800200 */
.L_x_736:
        /* <DEDUP_REMOVED lines=38> */
.L_x_740:
        /* <DEDUP_REMOVED lines=18> */
.L_x_741:
[----:B------:R-:W-:Y:S05]  /*e2e0*/  BSYNC.RECONVERGENT B1 ;  /* 0x0000000000017941 */ /* 0x000fea0003800200 */
.L_x_739:
        /* <DEDUP_REMOVED lines=38> */
.L_x_743:
        /* <DEDUP_REMOVED lines=18> */
.L_x_744:
[----:B------:R-:W-:Y:S05]  /*e670*/  BSYNC.RECONVERGENT B1 ;  /* 0x0000000000017941 */ /* 0x000fea0003800200 */
.L_x_742:
        /* <DEDUP_REMOVED lines=38> */
.L_x_746:
        /* <DEDUP_REMOVED lines=18> */
.L_x_747:
[----:B------:R-:W-:Y:S05]  /*ea00*/  BSYNC.RECONVERGENT B1 ;  /* 0x0000000000017941 */ /* 0x000fea0003800200 */
.L_x_745:
        /* <DEDUP_REMOVED lines=38> */
.L_x_749:
        /* <DEDUP_REMOVED lines=18> */
.L_x_750:
[----:B------:R-:W-:Y:S05]  /*ed90*/  BSYNC.RECONVERGENT B1 ;  /* 0x0000000000017941 */ /* 0x000fea0003800200 */
.L_x_748:
        /* <DEDUP_REMOVED lines=38> */
.L_x_752:
        /* <DEDUP_REMOVED lines=18> */
.L_x_753:
[----:B------:R-:W-:Y:S05]  /*f120*/  BSYNC.RECONVERGENT B1 ;  /* 0x0000000000017941 */ /* 0x000fea0003800200 */
.L_x_751:
        /* <DEDUP_REMOVED lines=38> */
.L_x_755:
        /* <DEDUP_REMOVED lines=18> */
.L_x_756:
[----:B------:R-:W-:Y:S05]  /*f4b0*/  BSYNC.RECONVERGENT B1 ;  /* 0x0000000000017941 */ /* 0x000fea0003800200 */
.L_x_754:
        /* <DEDUP_REMOVED lines=37> */
.L_x_758:
        /* <DEDUP_REMOVED lines=17> */
.L_x_759:
[----:B------:R-:W-:Y:S05]  /*f820*/  BSYNC.RECONVERGENT B1 ;  /* 0x0000000000017941 */ /* 0x000fea0003800200 */
.L_x_757:
        /* <DEDUP_REMOVED lines=33> */
.L_x_761:
        /* <DEDUP_REMOVED lines=10> */
.L_x_762:
[----:B------:R-:W-:Y:S05]  /*fae0*/  BSYNC.RECONVERGENT B1 ;  /* 0x0000000000017941 */ /* 0x000fea0003800200 */
.L_x_760:
        /* <DEDUP_REMOVED lines=8> */
.L_x_690:
[----:B------:R-:W0:Y:S02]  /*fb70*/  LDCU.64 UR50, c[0x0][0x390] ;  /* 0x00007200ff3277ac */ /* 0x000e240008000a00 */
[----:B0-----:R-:W-:-:S04]  /*fb80*/  LEA R4, P0, R2, UR50, 0x4 ;  /* 0x0000003202047c11 */ /* 0x001fc8000f8020ff */
[----:B------:R-:W-:-:S06]  /*fb90*/  LEA.HI.X R5, R2, UR51, R0, 0x4, P0 ;  /* 0x0000003302057c11 */ /* 0x000fcc00080f2400 */
[----:B------:R-:W2:Y:S01]  /*fba0*/  LDG.E.128 R4, desc[UR30][R4.64] ;  /* 0x0000001e04047981 */ /* 0x000ea2000c1e1d00 */
[----:B------:R-:W0:Y:S01]  /*fbb0*/  LDC.64 R8, c[0x0][0x388] ;  /* 0x0000e200ff087b82 */ /* 0x000e220000000a00 */
[----:B------:R-:W-:-:S04]  /*fbc0*/  IADD3 R14, P0, PT, R16, R14, RZ ;  /* 0x0000000e100e7210 */ /* 0x000fc80007f1e0ff */
[----:B------:R-:W-:Y:S02]  /*fbd0*/  IADD3.X R15, PT, PT, RZ, R15, RZ, P0, !PT ;  /* 0x0000000fff0f7210 */ /* 0x000fe400007fe4ff */
[----:B------:R-:W-:-:S04]  /*fbe0*/  ISETP.GE.U32.AND P0, PT, R14, UR32, PT ;  /* 0x000000200e007c0c */ /* 0x000fc8000bf06070 */
[----:B------:R-:W-:Y:S01]  /*fbf0*/  ISETP.GE.AND.EX P0, PT, R15, UR33, PT, P0 ;  /* 0x000000210f007c0c */ /* 0x000fe2000bf06300 */
[----:B--2---:R-:W-:-:S07]  /*fc00*/  DADD R6, -RZ, -R6 ;  /* 0x00000000ff067229 */ /* 0x004fce0000000906 */
[----:B0-----:R1:W-:Y:S05]  /*fc10*/  STG.E.128 desc[UR30][R8.64], R4 ;  /* 0x0000000408007986 */ /* 0x0013ea000c101d1e */
[----:B------:R-:W-:Y:S05]  /*fc20*/  @!P0 BRA `(.L_x_763) ;  /* 0xffffffa800048947 */ /* 0x000fea000383ffff */
[----:B------:R-:W-:Y:S05]  /*fc30*/  BSYNC.RECONVERGENT B0 ;  /* 0x0000000000007941 */ /* 0x000fea0003800200 */
.L_x_686:
[----:B------:R-:W-:Y:S05]  /*fc40*/  EXIT ;  /* 0x000000000000794d */ /* 0x000fea0003800000 */
        .weak           $__internal_6_$__cuda_sm20_div_s64
        .type           $__internal_6_$__cuda_sm20_div_s64,@function
        .size           $__internal_6_$__cuda_sm20_div_s64,($__internal_7_$__cuda_sm20_div_u64 - $__internal_6_$__cuda_sm20_div_s64)
$__internal_6_$__cuda_sm20_div_s64:
        /* <DEDUP_REMOVED lines=83> */
[----:B------:R-:W-:Y:S06]  /*10180*/  RET.REL.NODEC R8 `(_ZN2at6native26_fft_conjugate_copy_kernelIN3c107complexIdEE16OffsetCalculatorILi1ElLb0EENS0_33HermitianSymmetryOffsetCalculatorIlEEEEvlPT_PKS9_T0_T1_) ;  /* 0xfffffefc089c7950 */ /* 0x000fec0003c3ffff */
        .weak           $__internal_7_$__cuda_sm20_div_u64
        .type           $__internal_7_$__cuda_sm20_div_u64,@function
        .size           $__internal_7_$__cuda_sm20_div_u64,($__internal_8_$__cuda_sm20_rem_s64 - $__internal_7_$__cuda_sm20_div_u64)
$__internal_7_$__cuda_sm20_div_u64:
        /* <DEDUP_REMOVED lines=64> */
[----:B------:R-:W-:Y:S06]  /*10590*/  RET.REL.NODEC R2 `(_ZN2at6native26_fft_conjugate_copy_kernelIN3c107complexIdEE16OffsetCalculatorILi1ElLb0EENS0_33HermitianSymmetryOffsetCalculatorIlEEEEvlPT_PKS9_T0_T1_) ;  /* 0xfffffef802987950 */ /* 0x000fec0003c3ffff */
        .weak           $__internal_8_$__cuda_sm20_rem_s64
        .type           $__internal_8_$__cuda_sm20_rem_s64,@function
        .size           $__internal_8_$__cuda_sm20_rem_s64,(.L_x_773 - $__internal_8_$__cuda_sm20_rem_s64)
$__internal_8_$__cuda_sm20_rem_s64:
        /* <DEDUP_REMOVED lines=77> */
[----:B------:R-:W-:Y:S05]  /*10a70*/  RET.REL.NODEC R4 `(_ZN2at6native26_fft_conjugate_copy_kernelIN3c107complexIdEE16OffsetCalculatorILi1ElLb0EENS0_33HermitianSymmetryOffsetCalculatorIlEEEEvlPT_PKS9_T0_T1_) ;  /* 0xfffffef404607950 */ /* 0x000fea0003c3ffff */
.L_x_764:
        /* <DEDUP_REMOVED lines=16> */
.L_x_773:


//--------------------- .nv.shared.reserved.0     --------------------------
	.section	.nv.shared.reserved.0,"aw",@nobits
	.weak		__nv_reservedSMEM_offset_0_alias
	.size		__nv_reservedSMEM_offset_0_alias, 0, 64
	.other		__nv_reservedSMEM_offset_0_alias,@"STO_CUDA_RESERVED_SHARED STV_DEFAULT"
__nv_reservedSMEM_offset_0_alias:
	.zero		0
	.zero		64


//--------------------- .nv.global                --------------------------
	.section	.nv.global,"aw",@nobits
.nv.global:
	.type		_ZN45_INTERNAL_ac02cf58_14_SpectralOps_cu_bd418f174cuda3std3__48in_placeE,@object
	.size		_ZN45_INTERNAL_ac02cf58_14_SpectralOps_cu_bd418f174cuda3std3__48in_placeE,(_ZN45_INTERNAL_ac02cf58_14_SpectralOps_cu_bd418f174cuda3std6ranges3__45__cpo8distanceE - _ZN45_INTERNAL_ac02cf58_14_SpectralOps_cu_bd418f174cuda3std3__48in_placeE)
_ZN45_INTERNAL_ac02cf58_14_SpectralOps_cu_bd418f174cuda3std3__48in_placeE:
	.zero		1
	.type		_ZN45_INTERNAL_ac02cf58_14_SpectralOps_cu_bd418f174cuda3std6ranges3__45__cpo8distanceE,@object
	.size		_ZN45_INTERNAL_ac02cf58_14_SpectralOps_cu_bd418f174cuda3std6ranges3__45__cpo8distanceE,(_ZN45_INTERNAL_ac02cf58_14_SpectralOps_cu_bd418f174cuda3std3__45__cpo6cbeginE - _ZN45_INTERNAL_ac02cf58_14_SpectralOps_cu_bd418f174cuda3std6ranges3__45__cpo8distanceE)
_ZN45_INTERNAL_ac02cf58_14_SpectralOps_cu_bd418f174cuda3std6ranges3__45__cpo8distanceE:
	.zero		1
	.type		_ZN45_INTERNAL_ac02cf58_14_SpectralOps_cu_bd418f174cuda3std3__45__cpo6cbeginE,@object
	.size		_ZN45_INTERNAL_ac02cf58_14_SpectralOps_cu_bd418f174cuda3std3__45__cpo6cbeginE,(_ZN45_INTERNAL_ac02cf58_14_SpectralOps_cu_bd418f174cuda3std6ranges3__45__cpo7advanceE - _ZN45_INTERNAL_ac02cf58_14_SpectralOps_cu_bd418f174cuda3std3__45__cpo6cbeginE)
_ZN45_INTERNAL_ac02cf58_14_SpectralOps_cu_bd418f174cuda3std3__45__cpo6cbeginE:
	.zero		1
	.type		_ZN45_INTERNAL_ac02cf58_14_SpectralOps_cu_bd418f174cuda3std6ranges3__45__cpo7advanceE,@object
	.size		_ZN45_INTERNAL_ac02cf58_14_SpectralOps_cu_bd418f174cuda3std6ranges3__45__cpo7advanceE,(_ZN45_INTERNAL_ac02cf58_14_SpectralOps_cu_bd418f174cuda3std3__45__cpo7crbeginE - _ZN45_INTERNAL_ac02cf58_14_SpectralOps_cu_bd418f174cuda3std6ranges3__45__cpo7advanceE)
_ZN45_INTERNAL_ac02cf58_14_SpectralOps_cu_bd418f174cuda3std6ranges3__45__cpo7advanceE:
	.zero		1
	.type		_ZN45_INTERNAL_ac02cf58_14_SpectralOps_cu_bd418f174cuda3std3__45__cpo7crbeginE,@object
	.size		_ZN45_INTERNAL_ac02cf58_14_SpectralOps_cu_bd418f174cuda3std3__45__cpo7crbeginE,(_ZN45_INTERNAL_ac02cf58_14_SpectralOps_cu_bd418f174cuda3std6ranges3__45__cpo4dataE - _ZN45_INTERNAL_ac02cf58_14_SpectralOps_cu_bd418f174cuda3std3__45__cpo7crbeginE)
_ZN45_INTERNAL_ac02cf58_14_SpectralOps_cu_bd418f174cuda3std3__45__cpo7crbeginE:
	.zero		1
	.type		_ZN45_INTERNAL_ac02cf58_14_SpectralOps_cu_bd418f174cuda3std6ranges3__45__cpo4dataE,@object
	.size		_ZN45_INTERNAL_ac02cf58_14_SpectralOps_cu_bd418f174cuda3std6ranges3__45__cpo4dataE,(_ZN45_INTERNAL_ac02cf58_14_SpectralOps_cu_bd418f174cuda3std6ranges3__45__cpo5beginE - _ZN45_INTERNAL_ac02cf58_14_SpectralOps_cu_bd418f174cuda3std6ranges3__45__cpo4dataE)
_ZN45_INTERNAL_ac02cf58_14_SpectralOps_cu_bd418f174cuda3std6ranges3__45__cpo4dataE:
	.zero		1
	.type		_ZN45_INTERNAL_ac02cf58_14_SpectralOps_cu_bd418f174cuda3std6ranges3__45__cpo5beginE,@object
	.size		_ZN45_INTERNAL_ac02cf58_14_SpectralOps_cu_bd418f174cuda3std6ranges3__45__cpo5beginE,(_ZN45_INTERNAL_ac02cf58_14_SpectralOps_cu_bd418f174cuda3std3__447_GLOBAL__N__ac02cf58_14_SpectralOps_cu_bd418f176ignoreE - _ZN45_INTERNAL_ac02cf58_14_SpectralOps_cu_bd418f174cuda3std6ranges3__45__cpo5beginE)
_ZN45_INTERNAL_ac02cf58_14_SpectralOps_cu_bd418f174cuda3std6ranges3__45__cpo5beginE:
	.zero		1
	.type		_ZN45_INTERNAL_ac02cf58_14_SpectralOps_cu_bd418f174cuda3std3__447_GLOBAL__N__ac02cf58_14_SpectralOps_cu_bd418f176ignoreE,@object
	.size		_ZN45_INTERNAL_ac02cf58_14_SpectralOps_cu_bd418f174cuda3std3__447_GLOBAL__N__ac02cf58_14_SpectralOps_cu_bd418f176ignoreE,(_ZN45_INTERNAL_ac02cf58_14_SpectralOps_cu_bd418f174cuda3std6ranges3__45__cpo4sizeE - _ZN45_INTERNAL_ac02cf58_14_SpectralOps_cu_bd418f174cuda3std3__447_GLOBAL__N__ac02cf58_14_SpectralOps_cu_bd418f176ignoreE)
_ZN45_INTERNAL_ac02cf58_14_SpectralOps_cu_bd418f174cuda3std3__447_GLOBAL__N__ac02cf58_14_SpectralOps_cu_bd418f176ignoreE:
	.zero		1
	.type		_ZN45_INTERNAL_ac02cf58_14_SpectralOps_cu_bd418f174cuda3std6ranges3__45__cpo4sizeE,@object
	.size		_ZN45_INTERNAL_ac02cf58_14_SpectralOps_cu_bd418f174cuda3std6ranges3__45__cpo4sizeE,(_ZN45_INTERNAL_ac02cf58_14_SpectralOps_cu_bd418f174cuda3std3__45__cpo5beginE - _ZN45_INTERNAL_ac02cf58_14_SpectralOps_cu_bd418f174cuda3std6ranges3__45__cpo4sizeE)
_ZN45_INTERNAL_ac02cf58_14_SpectralOps_cu_bd418f174cuda3std6ranges3__45__cpo4sizeE:
	.zero		1
	.type		_ZN45_INTERNAL_ac02cf58_14_SpectralOps_cu_bd418f174cuda3std3__45__cpo5beginE,@object
	.size		_ZN45_INTERNAL_ac02cf58_14_SpectralOps_cu_bd418f174cuda3std3__45__cpo5beginE,(_ZN45_INTERNAL_ac02cf58_14_SpectralOps_cu_bd418f174cuda3std6ranges3__45__cpo6cbeginE - _ZN45_INTERNAL_ac02cf58_14_SpectralOps_cu_bd418f174cuda3std3__45__cpo5beginE)
_ZN45_INTERNAL_ac02cf58_14_SpectralOps_cu_bd418f174cuda3std3__45__cpo5beginE:
	.zero		1
	.type		_ZN45_INTERNAL_ac02cf58_14_SpectralOps_cu_bd418f174cuda3std6ranges3__45__cpo6cbeginE,@object
	.size		_ZN45_INTERNAL_ac02cf58_14_SpectralOps_cu_bd418f174cuda3std6ranges3__45__cpo6cbeginE,(_ZN45_INTERNAL_ac02cf58_14_SpectralOps_cu_bd418f174cuda3std3__45__cpo6rbeginE - _ZN45_INTERNAL_ac02cf58_14_SpectralOps_cu_bd418f174cuda3std6ranges3__45__cpo6cbeginE)
_ZN45_INTERNAL_ac02cf58_14_SpectralOps_cu_bd418f174cuda3std6ranges3__45__cpo6cbeginE:
	.zero		1
	.type		_ZN45_INTERNAL_ac02cf58_14_SpectralOps_cu_bd418f174cuda3std3__45__cpo6rbeginE,@object
	.size		_ZN45_INTERNAL_ac02cf58_14_SpectralOps_cu_bd418f174cuda3std3__45__cpo6rbeginE,(_ZN45_INTERNAL_ac02cf58_14_SpectralOps_cu_bd418f174cuda3std6ranges3__45__cpo4nextE - _ZN45_INTERNAL_ac02cf58_14_SpectralOps_cu_bd418f174cuda3std3__45__cpo6rbeginE)
_ZN45_INTERNAL_ac02cf58_14_SpectralOps_cu_bd418f174cuda3std3__45__cpo6rbeginE:
	.zero		1
	.type		_ZN45_INTERNAL_ac02cf58_14_SpectralOps_cu_bd418f174cuda3std6ranges3__45__cpo4nextE,@object
	.size		_ZN45_INTERNAL_ac02cf58_14_SpectralOps_cu_bd418f174cuda3std6ranges3__45__cpo4nextE,(_ZN45_INTERNAL_ac02cf58_14_SpectralOps_cu_bd418f174cuda3std6ranges3__45__cpo4swapE - _ZN45_INTERNAL_ac02cf58_14_SpectralOps_cu_bd418f174cuda3std6ranges3__45__cpo4nextE)
_ZN45_INTERNAL_ac02cf58_14_SpectralOps_cu_bd418f174cuda3std6ranges3__45__cpo4nextE:
	.zero		1
	.type		_ZN45_INTERNAL_ac02cf58_14_SpectralOps_cu_bd418f174cuda3std6ranges3__45__cpo4swapE,@object
	.size		_ZN45_INTERNAL_ac02cf58_14_SpectralOps_cu_bd418f174cuda3std6ranges3__45__cpo4swapE,(_ZN45_INTERNAL_ac02cf58_14_SpectralOps_cu_bd418f174cuda3std3__420unreachable_sentinelE - _ZN45_INTERNAL_ac02cf58_14_SpectralOps_cu_bd418f174cuda3std6ranges3__45__cpo4swapE)
_ZN45_INTERNAL_ac02cf58_14_SpectralOps_cu_bd418f174cuda3std6ranges3__45__cpo4swapE:
	.zero		1
	.type		_ZN45_INTERNAL_ac02cf58_14_SpectralOps_cu_bd418f174cuda3std3__420unreachable_sentinelE,@object
	.size		_ZN45_INTERNAL_ac02cf58_14_SpectralOps_cu_bd418f174cuda3std3__420unreachable_sentinelE,(_ZN45_INTERNAL_ac02cf58_14_SpectralOps_cu_bd418f176thrust24THRUST_300001_SM_1000_NS6system6detail10sequential3seqE - _ZN45_INTERNAL_ac02cf58_14_SpectralOps_cu_bd418f174cuda3std3__420unreachable_sentinelE)
_ZN45_INTERNAL_ac02cf58_14_SpectralOps_cu_bd418f174cuda3std3__420unreachable_sentinelE:
	.zero		1
	.type		_ZN45_INTERNAL_ac02cf58_14_SpectralOps_cu_bd418f176thrust24THRUST_300001_SM_1000_NS6system6detail10sequential3seqE,@object
	.size		_ZN45_INTERNAL_ac02cf58_14_SpectralOps_cu_bd418f176thrust24THRUST_300001_SM_1000_NS6system6detail10sequential3seqE,(_ZN45_INTERNAL_ac02cf58_14_SpectralOps_cu_bd418f174cuda3std3__45__cpo4cendE - _ZN45_INTERNAL_ac02cf58_14_SpectralOps_cu_bd418f176thrust24THRUST_300001_SM_1000_NS6system6detail10sequential3seqE)
_ZN45_INTERNAL_ac02cf58_14_SpectralOps_cu_bd418f176thrust24THRUST_300001_SM_1000_NS6system6detail10sequential3seqE:
	.zero		1
	.type		_ZN45_INTERNAL_ac02cf58_14_SpectralOps_cu_bd418f174cuda3std3__45__cpo4cendE,@object
	.size		_ZN45_INTERNAL_ac02cf58_14_SpectralOps_cu_bd418f174cuda3std3__45__cpo4cendE,(_ZN45_INTERNAL_ac02cf58_14_SpectralOps_cu_bd418f174cuda3std6ranges3__45__cpo9iter_swapE - _ZN45_INTERNAL_ac02cf58_14_SpectralOps_cu_bd418f174cuda3std3__45__cpo4cendE)
_ZN45_INTERNAL_ac02cf58_14_SpectralOps_cu_bd418f174cuda3std3__45__cpo4cendE:
	.zero		1
	.type		_ZN45_INTERNAL_ac02cf58_14_SpectralOps_cu_bd418f174cuda3std6ranges3__45__cpo9iter_swapE,@object
	.size		_ZN45_INTERNAL_ac02cf58_14_SpectralOps_cu_bd418f174cuda3std6ranges3__45__cpo9iter_swapE,(_ZN45_INTERNAL_ac02cf58_14_SpectralOps_cu_bd418f174cuda3std3__45__cpo5crendE - _ZN45_INTERNAL_ac02cf58_14_SpectralOps_cu_bd418f174cuda3std6ranges3__45__cpo9iter_swapE)
_ZN45_INTERNAL_ac02cf58_14_SpectralOps_cu_bd418f174cuda3std6ranges3__45__cpo9iter_swapE:
	.zero		1
	.type		_ZN45_INTERNAL_ac02cf58_14_SpectralOps_cu_bd418f174cuda3std3__45__cpo5crendE,@object
	.size		_ZN45_INTERNAL_ac02cf58_14_SpectralOps_cu_bd418f174cuda3std3__45__cpo5crendE,(_ZN45_INTERNAL_ac02cf58_14_SpectralOps_cu_bd418f174cuda3std6ranges3__45__cpo5cdataE - _ZN45_INTERNAL_ac02cf58_14_SpectralOps_cu_bd418f174cuda3std3__45__cpo5crendE)
_ZN45_INTERNAL_ac02cf58_14_SpectralOps_cu_bd418f174cuda3std3__45__cpo5crendE:
	.zero		1
	.type		_ZN45_INTERNAL_ac02cf58_14_SpectralOps_cu_bd418f174cuda3std6ranges3__45__cpo5cdataE,@object
	.size		_ZN45_INTERNAL_ac02cf58_14_SpectralOps_cu_bd418f174cuda3std6ranges3__45__cpo5cdataE,(_ZN45_INTERNAL_ac02cf58_14_SpectralOps_cu_bd418f174cuda3std6ranges3__45__cpo3endE - _ZN45_INTERNAL_ac02cf58_14_SpectralOps_cu_bd418f174cuda3std6ranges3__45__cpo5cdataE)
_ZN45_INTERNAL_ac02cf58_14_SpectralOps_cu_bd418f174cuda3std6ranges3__45__cpo5cdataE:
	.zero		1
	.type		_ZN45_INTERNAL_ac02cf58_14_SpectralOps_cu_bd418f174cuda3std6ranges3__45__cpo3endE,@object
	.size		_ZN45_INTERNAL_ac02cf58_14_SpectralOps_cu_bd418f174cuda3std6ranges3__45__cpo3endE,(_ZN45_INTERNAL_ac02cf58_14_SpectralOps_cu_bd418f174cuda3std3__419piecewise_constructE - _ZN45_INTERNAL_ac02cf58_14_SpectralOps_cu_bd418f174cuda3std6ranges3__45__cpo3endE)
_ZN45_INTERNAL_ac02cf58_14_SpectralOps_cu_bd418f174cuda3std6ranges3__45__cpo3endE:
	.zero		1
	.type		_ZN45_INTERNAL_ac02cf58_14_SpectralOps_cu_bd418f174cuda3std3__419piecewise_constructE,@object
	.size		_ZN45_INTERNAL_ac02cf58_14_SpectralOps_cu_bd418f174cuda3std3__419piecewise_constructE,(_ZN45_INTERNAL_ac02cf58_14_SpectralOps_cu_bd418f174cuda3std6ranges3__45__cpo5ssizeE - _ZN45_INTERNAL_ac02cf58_14_SpectralOps_cu_bd418f174cuda3std3__419piecewise_constructE)
_ZN45_INTERNAL_ac02cf58_14_SpectralOps_cu_bd418f174cuda3std3__419piecewise_constructE:
	.zero		1
	.type		_ZN45_INTERNAL_ac02cf58_14_SpectralOps_cu_bd418f174cuda3std6ranges3__45__cpo5ssizeE,@object
	.size		_ZN45_INTERNAL_ac02cf58_14_SpectralOps_cu_bd418f174cuda3std6ranges3__45__cpo5ssizeE,(_ZN45_INTERNAL_ac02cf58_14_SpectralOps_cu_bd418f174cuda3std3__45__cpo3endE - _ZN45_INTERNAL_ac02cf58_14_SpectralOps_cu_bd418f174cuda3std6ranges3__45__cpo5ssizeE)
_ZN45_INTERNAL_ac02cf58_14_SpectralOps_cu_bd418f174cuda3std6ranges3__45__cpo5ssizeE:
	.zero		1
	.type		_ZN45_INTERNAL_ac02cf58_14_SpectralOps_cu_bd418f174cuda3std3__45__cpo3endE,@object
	.size		_ZN45_INTERNAL_ac02cf58_14_SpectralOps_cu_bd418f174cuda3std3__45__cpo3endE,(_ZN45_INTERNAL_ac02cf58_14_SpectralOps_cu_bd418f174cuda3std6ranges3__45__cpo4cendE - _ZN45_INTERNAL_ac02cf58_14_SpectralOps_cu_bd418f174cuda3std3__45__cpo3endE)
_ZN45_INTERNAL_ac02cf58_14_SpectralOps_cu_bd418f174cuda3std3__45__cpo3endE:
	.zero		1
	.type		_ZN45_INTERNAL_ac02cf58_14_SpectralOps_cu_bd418f174cuda3std6ranges3__45__cpo4cendE,@object
	.size		_ZN45_INTERNAL_ac02cf58_14_SpectralOps_cu_bd418f174cuda3std6ranges3__45__cpo4cendE,(_ZN45_INTERNAL_ac02cf58_14_SpectralOps_cu_bd418f174cuda3std3__45__cpo4rendE - _ZN45_INTERNAL_ac02cf58_14_SpectralOps_cu_bd418f174cuda3std6ranges3__45__cpo4cendE)
_ZN45_INTERNAL_ac02cf58_14_SpectralOps_cu_bd418f174cuda3std6ranges3__45__cpo4cendE:
	.zero		1
	.type		_ZN45_INTERNAL_ac02cf58_14_SpectralOps_cu_bd418f174cuda3std3__45__cpo4rendE,@object
	.size		_ZN45_INTERNAL_ac02cf58_14_SpectralOps_cu_bd418f174cuda3std3__45__cpo4rendE,(_ZN45_INTERNAL_ac02cf58_14_SpectralOps_cu_bd418f174cuda3std6ranges3__45__cpo4prevE - _ZN45_INTERNAL_ac02cf58_14_SpectralOps_cu_bd418f174cuda3std3__45__cpo4rendE)
_ZN45_INTERNAL_ac02cf58_14_SpectralOps_cu_bd418f174cuda3std3__45__cpo4rendE:
	.zero		1
	.type		_ZN45_INTERNAL_ac02cf58_14_SpectralOps_cu_bd418f174cuda3std6ranges3__45__cpo4prevE,@object
	.size		_ZN45_INTERNAL_ac02cf58_14_SpectralOps_cu_bd418f174cuda3std6ranges3__45__cpo4prevE,(_ZN45_INTERNAL_ac02cf58_14_SpectralOps_cu_bd418f174cuda3std6ranges3__45__cpo9iter_moveE - _ZN45_INTERNAL_ac02cf58_14_SpectralOps_cu_bd418f174cuda3std6ranges3__45__cpo4prevE)
_ZN45_INTERNAL_ac02cf58_14_SpectralOps_cu_bd418f174cuda3std6ranges3__45__cpo4prevE:
	.zero		1
	.type		_ZN45_INTERNAL_ac02cf58_14_SpectralOps_cu_bd418f174cuda3std6ranges3__45__cpo9iter_moveE,@object
	.size		_ZN45_INTERNAL_ac02cf58_14_SpectralOps_cu_bd418f174cuda3std6ranges3__45__cpo9iter_moveE,(.L_13 - _ZN45_INTERNAL_ac02cf58_14_SpectralOps_cu_bd418f174cuda3std6ranges3__45__cpo9iter_moveE)
_ZN45_INTERNAL_ac02cf58_14_SpectralOps_cu_bd418f174cuda3std6ranges3__45__cpo9iter_moveE:
	.zero		1
.L_13:


//--------------------- .nv.constant0._ZN2at6native26_fft_conjugate_copy_kernelIN3c107complexINS2_4HalfEEE16OffsetCalculatorILi1ElLb0EENS0_33HermitianSymmetryOffsetCalculatorIlEEEEvlPT_PKSA_T0_T1_ --------------------------
	.section	.nv.constant0._ZN2at6native26_fft_conjugate_copy_kernelIN3c107complexINS2_4HalfEEE16OffsetCalculatorILi1ElLb0EENS0_33HermitianSymmetryOffsetCalculatorIlEEEEvlPT_PKSA_T0_T1_,"a",@progbits
	.sectionflags	@""
	.align	4
.nv.constant0._ZN2at6native26_fft_conjugate_copy_kernelIN3c107complexINS2_4HalfEEE16OffsetCalculatorILi1ElLb0EENS0_33HermitianSymmetryOffsetCalculatorIlEEEEvlPT_PKSA_T0_T1_:
	.zero		1744


//--------------------- .nv.constant0._ZN2at6native26_fft_conjugate_copy_kernelIN3c107complexIfEE16OffsetCalculatorILi1ElLb0EENS0_33HermitianSymmetryOffsetCalculatorIlEEEEvlPT_PKS9_T0_T1_ --------------------------
	.section	.nv.constant0._ZN2at6native26_fft_conjugate_copy_kernelIN3c107complexIfEE16OffsetCalculatorILi1ElLb0EENS0_33HermitianSymmetryOffsetCalculatorIlEEEEvlPT_PKS9_T0_T1_,"a",@progbits
	.sectionflags	@""
	.align	4
.nv.constant0._ZN2at6native26_fft_conjugate_copy_kernelIN3c107complexIfEE16OffsetCalculatorILi1ElLb0EENS0_33HermitianSymmetryOffsetCalculatorIlEEEEvlPT_PKS9_T0_T1_:
	.zero		1744


//--------------------- .nv.constant0._ZN2at6native26_fft_conjugate_copy_kernelIN3c107complexIdEE16OffsetCalculatorILi1ElLb0EENS0_33HermitianSymmetryOffsetCalculatorIlEEEEvlPT_PKS9_T0_T1_ --------------------------
	.section	.nv.constant0._ZN2at6native26_fft_conjugate_copy_kernelIN3c107complexIdEE16OffsetCalculatorILi1ElLb0EENS0_33HermitianSymmetryOffsetCalculatorIlEEEEvlPT_PKS9_T0_T1_,"a",@progbits
	.sectionflags	@""
	.align	4
.nv.constant0._ZN2at6native26_fft_conjugate_copy_kernelIN3c107complexIdEE16OffsetCalculatorILi1ElLb0EENS0_33HermitianSymmetryOffsetCalculatorIlEEEEvlPT_PKS9_T0_T1_:
	.zero		1744


//--------------------- SYMBOLS --------------------------

	.type		.nv.reservedSmem.offset0,@object
	.size		.nv.reservedSmem.offset0,0x4
